	.headerflags	@"EF_CUDA_TEXMODE_UNIFIED EF_CUDA_64BIT_ADDRESS EF_CUDA_ACCELERATORS EF_CUDA_SM90 EF_CUDA_VIRTUAL_SM(EF_CUDA_SM90)"
	.elftype	@"ET_EXEC"


//--------------------- .nv.info                  --------------------------
	.section	.nv.info,"",@"SHT_CUDA_INFO"
	.align	4


	//----- nvinfo : EIATTR_REGCOUNT
	.align		4
        /*0000*/ 	.byte	0x04, 0x2f
        /*0002*/ 	.short	(.L_1 - .L_0)
	.align		4
.L_0:
        /*0004*/ 	.word	index@(triton_poi_fused__unsafe_index_add_convolution_mul_relu_sub_14)
        /*0008*/ 	.word	0x00000038


	//----- nvinfo : EIATTR_MIN_STACK_SIZE
	.align		4
.L_1:
        /*000c*/ 	.byte	0x04, 0x12
        /*000e*/ 	.short	(.L_3 - .L_2)
	.align		4
.L_2:
        /*0010*/ 	.word	index@(triton_poi_fused__unsafe_index_add_convolution_mul_relu_sub_14)
        /*0014*/ 	.word	0x00000000


	//----- nvinfo : EIATTR_FRAME_SIZE
	.align		4
.L_3:
        /*0018*/ 	.byte	0x04, 0x11
        /*001a*/ 	.short	(.L_5 - .L_4)
	.align		4
.L_4:
        /*001c*/ 	.word	index@(triton_poi_fused__unsafe_index_add_convolution_mul_relu_sub_14)
        /*0020*/ 	.word	0x00000000


	//----- nvinfo : EIATTR_MIN_STACK_SIZE
	.align		4
.L_5:
        /*0024*/ 	.byte	0x04, 0x12
        /*0026*/ 	.short	(.L_7 - .L_6)
	.align		4
.L_6:
        /*0028*/ 	.word	index@(triton_poi_fused__unsafe_index_add_convolution_mul_relu_sub_14)
        /*002c*/ 	.word	0x00000000
.L_7:


//--------------------- .nv.info.triton_poi_fused__unsafe_index_add_convolution_mul_relu_sub_14 --------------------------
	.section	.nv.info.triton_poi_fused__unsafe_index_add_convolution_mul_relu_sub_14,"",@"SHT_CUDA_INFO"
	.sectionflags	@""
	.align	4


	//----- nvinfo : EIATTR_CUDA_API_VERSION
	.align		4
        /*0000*/ 	.byte	0x04, 0x37
        /*0002*/ 	.short	(.L_9 - .L_8)
.L_8:
        /*0004*/ 	.word	0x0000007c


	//----- nvinfo : EIATTR_KPARAM_INFO
	.align		4
.L_9:
        /*0008*/ 	.byte	0x04, 0x17
        /*000a*/ 	.short	(.L_11 - .L_10)
.L_10:
        /*000c*/ 	.word	0x00000000
        /*0010*/ 	.short	0x000f
        /*0012*/ 	.short	0x0078
        /*0014*/ 	.byte	0x00, 0xf0, 0x11, 0x00


	//----- nvinfo : EIATTR_KPARAM_INFO
	.align		4
.L_11:
        /*0018*/ 	.byte	0x04, 0x17
        /*001a*/ 	.short	(.L_13 - .L_12)
.L_12:
        /*001c*/ 	.word	0x00000000
        /*0020*/ 	.short	0x000e
        /*0022*/ 	.short	0x0070
        /*0024*/ 	.byte	0x00, 0xf4, 0x21, 0x00


	//----- nvinfo : EIATTR_KPARAM_INFO
	.align		4
.L_13:
        /*0028*/ 	.byte	0x04, 0x17
        /*002a*/ 	.short	(.L_15 - .L_14)
.L_14:
        /*002c*/ 	.word	0x00000000
        /*0030*/ 	.short	0x000d
        /*0032*/ 	.short	0x0068
        /*0034*/ 	.byte	0x00, 0xf4, 0x21, 0x00


	//----- nvinfo : EIATTR_KPARAM_INFO
	.align		4
.L_15:
        /*0038*/ 	.byte	0x04, 0x17
        /*003a*/ 	.short	(.L_17 - .L_16)
.L_16:
        /*003c*/ 	.word	0x00000000
        /*0040*/ 	.short	0x000c
        /*0042*/ 	.short	0x0060
        /*0044*/ 	.byte	0x00, 0xf4, 0x21, 0x00


	//----- nvinfo : EIATTR_KPARAM_INFO
	.align		4
.L_17:
        /*0048*/ 	.byte	0x04, 0x17
        /*004a*/ 	.short	(.L_19 - .L_18)
.L_18:
        /*004c*/ 	.word	0x00000000
        /*0050*/ 	.short	0x000b
        /*0052*/ 	.short	0x0058
        /*0054*/ 	.byte	0x00, 0xf4, 0x21, 0x00


	//----- nvinfo : EIATTR_KPARAM_INFO
	.align		4
.L_19:
        /*0058*/ 	.byte	0x04, 0x17
        /*005a*/ 	.short	(.L_21 - .L_20)
.L_20:
        /*005c*/ 	.word	0x00000000
        /*0060*/ 	.short	0x000a
        /*0062*/ 	.short	0x0050
        /*0064*/ 	.byte	0x00, 0xf4, 0x21, 0x00


	//----- nvinfo : EIATTR_KPARAM_INFO
	.align		4
.L_21:
        /*0068*/ 	.byte	0x04, 0x17
        /*006a*/ 	.short	(.L_23 - .L_22)
.L_22:
        /*006c*/ 	.word	0x00000000
        /*0070*/ 	.short	0x0009
        /*0072*/ 	.short	0x0048
        /*0074*/ 	.byte	0x00, 0xf4, 0x21, 0x00


	//----- nvinfo : EIATTR_KPARAM_INFO
	.align		4
.L_23:
        /*0078*/ 	.byte	0x04, 0x17
        /*007a*/ 	.short	(.L_25 - .L_24)
.L_24:
        /*007c*/ 	.word	0x00000000
        /*0080*/ 	.short	0x0008
        /*0082*/ 	.short	0x0040
        /*0084*/ 	.byte	0x00, 0xf4, 0x21, 0x00


	//----- nvinfo : EIATTR_KPARAM_INFO
	.align		4
.L_25:
        /*0088*/ 	.byte	0x04, 0x17
        /*008a*/ 	.short	(.L_27 - .L_26)
.L_26:
        /*008c*/ 	.word	0x00000000
        /*0090*/ 	.short	0x0007
        /*0092*/ 	.short	0x0038
        /*0094*/ 	.byte	0x00, 0xf4, 0x21, 0x00


	//----- nvinfo : EIATTR_KPARAM_INFO
	.align		4
.L_27:
        /*0098*/ 	.byte	0x04, 0x17
        /*009a*/ 	.short	(.L_29 - .L_28)
.L_28:
        /*009c*/ 	.word	0x00000000
        /*00a0*/ 	.short	0x0006
        /*00a2*/ 	.short	0x0030
        /*00a4*/ 	.byte	0x00, 0xf4, 0x21, 0x00


	//----- nvinfo : EIATTR_KPARAM_INFO
	.align		4
.L_29:
        /*00a8*/ 	.byte	0x04, 0x17
        /*00aa*/ 	.short	(.L_31 - .L_30)
.L_30:
        /*00ac*/ 	.word	0x00000000
        /*00b0*/ 	.short	0x0005
        /*00b2*/ 	.short	0x0028
        /*00b4*/ 	.byte	0x00, 0xf4, 0x21, 0x00


	//----- nvinfo : EIATTR_KPARAM_INFO
	.align		4
.L_31:
        /*00b8*/ 	.byte	0x04, 0x17
        /*00ba*/ 	.short	(.L_33 - .L_32)
.L_32:
        /*00bc*/ 	.word	0x00000000
        /*00c0*/ 	.short	0x0004
        /*00c2*/ 	.short	0x0020
        /*00c4*/ 	.byte	0x00, 0xf4, 0x21, 0x00


	//----- nvinfo : EIATTR_KPARAM_INFO
	.align		4
.L_33:
        /*00c8*/ 	.byte	0x04, 0x17
        /*00ca*/ 	.short	(.L_35 - .L_34)
.L_34:
        /*00cc*/ 	.word	0x00000000
        /*00d0*/ 	.short	0x0003
        /*00d2*/ 	.short	0x0018
        /*00d4*/ 	.byte	0x00, 0xf4, 0x21, 0x00


	//----- nvinfo : EIATTR_KPARAM_INFO
	.align		4
.L_35:
        /*00d8*/ 	.byte	0x04, 0x17
        /*00da*/ 	.short	(.L_37 - .L_36)
.L_36:
        /*00dc*/ 	.word	0x00000000
        /*00e0*/ 	.short	0x0002
        /*00e2*/ 	.short	0x0010
        /*00e4*/ 	.byte	0x00, 0xf4, 0x21, 0x00


	//----- nvinfo : EIATTR_KPARAM_INFO
	.align		4
.L_37:
        /*00e8*/ 	.byte	0x04, 0x17
        /*00ea*/ 	.short	(.L_39 - .L_38)
.L_38:
        /*00ec*/ 	.word	0x00000000
        /*00f0*/ 	.short	0x0001
        /*00f2*/ 	.short	0x0008
        /*00f4*/ 	.byte	0x00, 0xf4, 0x21, 0x00


	//----- nvinfo : EIATTR_KPARAM_INFO
	.align		4
.L_39:
        /*00f8*/ 	.byte	0x04, 0x17
        /*00fa*/ 	.short	(.L_41 - .L_40)
.L_40:
        /*00fc*/ 	.word	0x00000000
        /*0100*/ 	.short	0x0000
        /*0102*/ 	.short	0x0000
        /*0104*/ 	.byte	0x00, 0xf4, 0x21, 0x00


	//----- nvinfo : EIATTR_SPARSE_MMA_MASK
	.align		4
.L_41:
        /*0108*/ 	.byte	0x03, 0x50
        /*010a*/ 	.short	0x0000


	//----- nvinfo : EIATTR_MAXREG_COUNT
	.align		4
        /*010c*/ 	.byte	0x03, 0x1b
        /*010e*/ 	.short	0x00ff


	//----- nvinfo : EIATTR_EXIT_INSTR_OFFSETS
	.align		4
        /*0110*/ 	.byte	0x04, 0x1c
        /*0112*/ 	.short	(.L_43 - .L_42)


	//   ....[0]....
.L_42:
        /*0114*/ 	.word	0x00002b10


	//----- nvinfo : EIATTR_REQNTID
	.align		4
.L_43:
        /*0118*/ 	.byte	0x04, 0x10
        /*011a*/ 	.short	(.L_45 - .L_44)
.L_44:
        /*011c*/ 	.word	0x00000080
        /*0120*/ 	.word	0x00000001
        /*0124*/ 	.word	0x00000001


	//----- nvinfo : EIATTR_CBANK_PARAM_SIZE
	.align		4
.L_45:
        /*0128*/ 	.byte	0x03, 0x19
        /*012a*/ 	.short	0x007c


	//----- nvinfo : EIATTR_PARAM_CBANK
	.align		4
        /*012c*/ 	.byte	0x04, 0x0a
        /*012e*/ 	.short	(.L_47 - .L_46)
	.align		4
.L_46:
        /*0130*/ 	.word	index@(.nv.constant0.triton_poi_fused__unsafe_index_add_convolution_mul_relu_sub_14)
        /*0134*/ 	.short	0x0210
        /*0136*/ 	.short	0x007c


	//----- nvinfo : EIATTR_SW_WAR
	.align		4
.L_47:
        /*0138*/ 	.byte	0x04, 0x36
        /*013a*/ 	.short	(.L_49 - .L_48)
.L_48:
        /*013c*/ 	.word	0x00000008
.L_49:


//--------------------- .nv.callgraph             --------------------------
	.section	.nv.callgraph,"",@"SHT_CUDA_CALLGRAPH"
	.align	4
	.sectionentsize	8
	.align		4
        /*0000*/ 	.word	0x00000000
	.align		4
        /*0004*/ 	.word	0xffffffff
	.align		4
        /*0008*/ 	.word	0x00000000
	.align		4
        /*000c*/ 	.word	0xfffffffe
	.align		4
        /*0010*/ 	.word	0x00000000
	.align		4
        /*0014*/ 	.word	0xfffffffd
	.align		4
        /*0018*/ 	.word	0x00000000
	.align		4
        /*001c*/ 	.word	0xfffffffc


//--------------------- .text.triton_poi_fused__unsafe_index_add_convolution_mul_relu_sub_14 --------------------------
	.section	.text.triton_poi_fused__unsafe_index_add_convolution_mul_relu_sub_14,"ax",@progbits
	.align	128
        .global         triton_poi_fused__unsafe_index_add_convolution_mul_relu_sub_14
        .type           triton_poi_fused__unsafe_index_add_convolution_mul_relu_sub_14,@function
        .size           triton_poi_fused__unsafe_index_add_convolution_mul_relu_sub_14,(.L_x_1 - triton_poi_fused__unsafe_index_add_convolution_mul_relu_sub_14)
        .other          triton_poi_fused__unsafe_index_add_convolution_mul_relu_sub_14,@"STO_CUDA_ENTRY STV_DEFAULT"
triton_poi_fused__unsafe_index_add_convolution_mul_relu_sub_14:
.text.triton_poi_fused__unsafe_index_add_convolution_mul_relu_sub_14:
[----:B------:R-:W-:Y:S01]  /*0000*/  LDC R1, c[0x0][0x28] ;  /* 0x00000a00ff017b82 */ /* 0x000fe20000000800 */
[----:B------:R-:W1:Y:S07]  /*0010*/  S2R R0, SR_TID.X ;  /* 0x0000000000007919 */ /* 0x000e6e0000002100 */
[----:B------:R-:W2:Y:S01]  /*0020*/  LDC.64 R14, c[0x0][0x218] ;  /* 0x00008600ff0e7b82 */ /* 0x000ea20000000a00 */
[----:B------:R-:W-:Y:S01]  /*0030*/  ULDC.64 UR4, c[0x0][0x208] ;  /* 0x0000820000047ab9 */ /* 0x000fe20000000a00 */
[----:B------:R-:W-:Y:S01]  /*0040*/  ULDC.64 UR6, c[0x0][0x228] ;  /* 0x00008a0000067ab9 */ /* 0x000fe20000000a00 */
[----:B------:R-:W3:Y:S01]  /*0050*/  S2R R13, SR_CTAID.X ;  /* 0x00000000000d7919 */ /* 0x000ee20000002500 */
[----:B------:R-:W-:-:S04]  /*0060*/  ULDC.64 UR8, c[0x0][0x238] ;  /* 0x00008e0000087ab9 */ /* 0x000fc80000000a00 */
[----:B------:R-:W4:Y:S08]  /*0070*/  LDC.64 R4, c[0x0][0x220] ;  /* 0x00008800ff047b82 */ /* 0x000f300000000a00 */
[----:B------:R-:W5:Y:S08]  /*0080*/  LDC.64 R20, c[0x0][0x248] ;  /* 0x00009200ff147b82 */ /* 0x000f700000000a00 */
[----:B------:R-:W4:Y:S01]  /*0090*/  LDC.64 R36, c[0x0][0x250] ;  /* 0x00009400ff247b82 */ /* 0x000f220000000a00 */
[----:B-1----:R-:W-:-:S07]  /*00a0*/  IMAD.SHL.U32 R0, R0, 0x4, RZ ;  /* 0x0000000400007824 */ /* 0x002fce00078e00ff */
[----:B------:R-:W1:Y:S01]  /*00b0*/  LDC.64 R50, c[0x0][0x230] ;  /* 0x00008c00ff327b82 */ /* 0x000e620000000a00 */
[----:B------:R-:W-:-:S05]  /*00c0*/  LOP3.LUT R0, R0, 0x1fc, RZ, 0xc0, !PT ;  /* 0x000001fc00007812 */ /* 0x000fca00078ec0ff */
[----:B---3--:R-:W-:-:S05]  /*00d0*/  IMAD R0, R13, 0x400, R0 ;  /* 0x000004000d007824 */ /* 0x008fca00078e0200 */
[----:B------:R-:W-:-:S04]  /*00e0*/  SHF.R.S32.HI R3, RZ, 0x1f, R0 ;  /* 0x0000001fff037819 */ /* 0x000fc80000011400 */
[----:B------:R-:W-:-:S04]  /*00f0*/  LEA.HI R3, R3, R0, RZ, 0x8 ;  /* 0x0000000003037211 */ /* 0x000fc800078f40ff */
[----:B------:R-:W-:Y:S02]  /*0100*/  SHF.R.S32.HI R33, RZ, 0x8, R3 ;  /* 0x00000008ff217819 */ /* 0x000fe40000011403 */
[----:B------:R-:W-:Y:S02]  /*0110*/  LOP3.LUT R3, R3, 0xffffff00, RZ, 0xc0, !PT ;  /* 0xffffff0003037812 */ /* 0x000fe400078ec0ff */
[----:B------:R-:W-:-:S04]  /*0120*/  LEA.HI R2, R33, R33, RZ, 0x8 ;  /* 0x0000002121027211 */ /* 0x000fc800078f40ff */
[----:B------:R-:W-:-:S05]  /*0130*/  LOP3.LUT R2, R2, 0xffffff00, RZ, 0xc0, !PT ;  /* 0xffffff0002027812 */ /* 0x000fca00078ec0ff */
[----:B------:R-:W-:-:S04]  /*0140*/  IMAD.IADD R33, R33, 0x1, -R2 ;  /* 0x0000000121217824 */ /* 0x000fc800078e0a02 */
[----:B--2---:R-:W-:-:S04]  /*0150*/  IMAD.WIDE R22, R33, 0x8, R14 ;  /* 0x0000000821167825 */ /* 0x004fc800078e020e */
[----:B------:R-:W-:Y:S02]  /*0160*/  IMAD.IADD R3, R0, 0x1, -R3 ;  /* 0x0000000100037824 */ /* 0x000fe400078e0a03 */
[----:B------:R-:W2:Y:S01]  /*0170*/  LDG.E.EL.64 R22, desc[UR4][R22.64] ;  /* 0x0000000416167981 */ /* 0x000ea2000c2e1b00 */
[----:B-----5:R-:W-:-:S04]  /*0180*/  IMAD.WIDE R6, R33, 0x8, R20 ;  /* 0x0000000821067825 */ /* 0x020fc800078e0214 */
[C---:B----4-:R-:W-:Y:S02]  /*0190*/  IMAD.WIDE R16, R3.reuse, 0x8, R4 ;  /* 0x0000000803107825 */ /* 0x050fe400078e0204 */
[----:B------:R-:W3:Y:S04]  /*01a0*/  LDG.E.EL.64 R6, desc[UR4][R6.64] ;  /* 0x0000000406067981 */ /* 0x000ee8000c2e1b00 */
[----:B------:R-:W4:Y:S01]  /*01b0*/  LDG.E.EL.128 R16, desc[UR4][R16.64] ;  /* 0x0000000410107981 */ /* 0x000f22000c2e1d00 */
[----:B0-----:R-:W-:-:S06]  /*01c0*/  IMAD.WIDE R8, R3, 0x8, R36 ;  /* 0x0000000803087825 */ /* 0x001fcc00078e0224 */
[----:B------:R-:W5:Y:S01]  /*01d0*/  LDG.E.EL.128 R8, desc[UR4][R8.64] ;  /* 0x0000000408087981 */ /* 0x000f62000c2e1d00 */
[----:B------:R-:W-:Y:S01]  /*01e0*/  SHF.R.S32.HI R13, RZ, 0x15, R13 ;  /* 0x00000015ff0d7819 */ /* 0x000fe2000001140d */
[----:B------:R-:W-:-:S03]  /*01f0*/  VIADD R32, R0, 0x200 ;  /* 0x0000020000207836 */ /* 0x000fc60000000000 */
[----:B------:R-:W-:-:S04]  /*0200*/  SGXT R13, R13, 0x1 ;  /* 0x000000010d0d781a */ /* 0x000fc80000000200 */
[----:B------:R-:W-:-:S04]  /*0210*/  LEA.HI R2, R13, R32, RZ, 0x8 ;  /* 0x000000200d027211 */ /* 0x000fc800078f40ff */
[----:B------:R-:W-:-:S04]  /*0220*/  SHF.R.S32.HI R2, RZ, 0x8, R2 ;  /* 0x00000008ff027819 */ /* 0x000fc80000011402 */
[----:B------:R-:W-:Y:S02]  /*0230*/  LEA.HI R12, R2, R2, RZ, 0x8 ;  /* 0x00000002020c7211 */ /* 0x000fe400078f40ff */
[----:B------:R-:W-:Y:S02]  /*0240*/  LEA.HI R27, R13, R0, RZ, 0x10 ;  /* 0x000000000d1b7211 */ /* 0x000fe400078f80ff */
[----:B------:R-:W-:Y:S02]  /*0250*/  LOP3.LUT R25, R12, 0xffffff00, RZ, 0xc0, !PT ;  /* 0xffffff000c197812 */ /* 0x000fe400078ec0ff */
[----:B------:R-:W-:-:S03]  /*0260*/  PRMT R26, R27, 0xbb32, RZ ;  /* 0x0000bb321b1a7816 */ /* 0x000fc600000000ff */
[----:B------:R-:W-:Y:S01]  /*0270*/  IMAD.IADD R30, R2, 0x1, -R25 ;  /* 0x00000001021e7824 */ /* 0x000fe200078e0a19 */
[----:B------:R-:W-:-:S03]  /*0280*/  SHF.R.S32.HI R26, RZ, 0xf, R26 ;  /* 0x0000000fff1a7819 */ /* 0x000fc6000001141a */
[----:B------:R-:W-:Y:S01]  /*0290*/  IMAD.WIDE R24, R30, 0x8, R14 ;  /* 0x000000081e187825 */ /* 0x000fe200078e020e */
[----:B------:R-:W-:Y:S02]  /*02a0*/  PRMT R2, R27, 0x7632, R2 ;  /* 0x000076321b027816 */ /* 0x000fe40000000002 */
[----:B------:R-:W-:Y:S01]  /*02b0*/  LOP3.LUT R29, R26, 0xffff, RZ, 0xc0, !PT ;  /* 0x0000ffff1a1d7812 */ /* 0x000fe200078ec0ff */
[----:B------:R-:W-:Y:S02]  /*02c0*/  IMAD.WIDE R14, R30, 0x8, R20 ;  /* 0x000000081e0e7825 */ /* 0x000fe400078e0214 */
[----:B------:R0:W5:Y:S01]  /*02d0*/  LDG.E.EL.64 R20, desc[UR4][R24.64] ;  /* 0x0000000418147981 */ /* 0x000162000c2e1b00 */
[----:B------:R-:W-:Y:S01]  /*02e0*/  LEA.HI R28, R29, R2, RZ, 0x18 ;  /* 0x000000021d1c7211 */ /* 0x000fe200078fc0ff */
[----:B------:R-:W-:Y:S01]  /*02f0*/  VIADD R12, R0, 0x2 ;  /* 0x00000002000c7836 */ /* 0x000fe20000000000 */
[----:B------:R-:W-:Y:S01]  /*0300*/  SHF.R.S32.HI R27, RZ, 0x10, R27 ;  /* 0x00000010ff1b7819 */ /* 0x000fe2000001141b */
[----:B------:R-:W5:Y:S01]  /*0310*/  LDG.E.EL.64 R14, desc[UR4][R14.64] ;  /* 0x000000040e0e7981 */ /* 0x000f62000c2e1b00 */
[----:B------:R-:W-:-:S02]  /*0320*/  LOP3.LUT R28, R28, 0xff00, RZ, 0xc0, !PT ;  /* 0x0000ff001c1c7812 */ /* 0x000fc400078ec0ff */
[----:B------:R-:W-:Y:S01]  /*0330*/  LEA.HI R26, R13, R12, RZ, 0x8 ;  /* 0x0000000c0d1a7211 */ /* 0x000fe200078f40ff */
[----:B------:R-:W-:-:S03]  /*0340*/  IMAD.SHL.U32 R27, R27, 0x4000, RZ ;  /* 0x000040001b1b7824 */ /* 0x000fc600078e00ff */
[----:B------:R-:W-:Y:S02]  /*0350*/  LOP3.LUT R43, R26, 0xffffff00, RZ, 0xc0, !PT ;  /* 0xffffff001a2b7812 */ /* 0x000fe400078ec0ff */
[----:B------:R-:W-:-:S03]  /*0360*/  SHF.R.S32.HI R46, RZ, 0x1f, R27 ;  /* 0x0000001fff2e7819 */ /* 0x000fc6000001141b */
[----:B------:R-:W-:-:S04]  /*0370*/  IMAD.IADD R43, R12, 0x1, -R43 ;  /* 0x000000010c2b7824 */ /* 0x000fc800078e0a2b */
[----:B------:R-:W-:Y:S01]  /*0380*/  IMAD.WIDE R4, R43, 0x8, R4 ;  /* 0x000000082b047825 */ /* 0x000fe200078e0204 */
[----:B--2---:R-:W-:-:S04]  /*0390*/  SHF.R.U32.HI R31, RZ, 0x18, R23 ;  /* 0x00000018ff1f7819 */ /* 0x004fc80000011617 */
[----:B------:R-:W-:-:S04]  /*03a0*/  LOP3.LUT R31, R31, 0x80, RZ, 0xc0, !PT ;  /* 0x000000801f1f7812 */ /* 0x000fc800078ec0ff */
[----:B------:R-:W-:Y:S02]  /*03b0*/  IADD3 R44, P0, R22, R31, RZ ;  /* 0x0000001f162c7210 */ /* 0x000fe40007f1e0ff */
[----:B----4-:R-:W-:-:S03]  /*03c0*/  SHF.R.U32.HI R31, RZ, 0x18, R19 ;  /* 0x00000018ff1f7819 */ /* 0x010fc60000011613 */
[----:B------:R-:W-:Y:S02]  /*03d0*/  IMAD.X R35, RZ, RZ, R23, P0 ;  /* 0x000000ffff237224 */ /* 0x000fe400000e0617 */
[----:B------:R-:W-:Y:S01]  /*03e0*/  IMAD.MOV R23, RZ, RZ, -R28 ;  /* 0x000000ffff177224 */ /* 0x000fe200078e0a1c */
[----:B------:R-:W-:Y:S02]  /*03f0*/  LOP3.LUT R31, R31, 0x80, RZ, 0xc0, !PT ;  /* 0x000000801f1f7812 */ /* 0x000fe400078ec0ff */
[----:B---3--:R-:W-:Y:S02]  /*0400*/  SHF.R.U32.HI R29, RZ, 0x18, R7 ;  /* 0x00000018ff1d7819 */ /* 0x008fe40000011607 */
[----:B------:R-:W-:Y:S02]  /*0410*/  PRMT R23, R23, 0x7710, RZ ;  /* 0x0000771017177816 */ /* 0x000fe400000000ff */
[----:B0-----:R-:W-:Y:S02]  /*0420*/  LEA R25, P1, R44, R27, 0x7 ;  /* 0x0000001b2c197211 */ /* 0x001fe400078238ff */
[----:B------:R-:W-:-:S02]  /*0430*/  IADD3 R22, P0, R18, R31, RZ ;  /* 0x0000001f12167210 */ /* 0x000fc40007f1e0ff */
[----:B------:R-:W-:Y:S01]  /*0440*/  LOP3.LUT R29, R29, 0x80, RZ, 0xc0, !PT ;  /* 0x000000801d1d7812 */ /* 0x000fe200078ec0ff */
[----:B------:R-:W-:Y:S01]  /*0450*/  IMAD.IADD R2, R2, 0x1, R23 ;  /* 0x0000000102027824 */ /* 0x000fe200078e0217 */
[----:B------:R-:W-:Y:S01]  /*0460*/  LEA.HI.X R44, R44, R46, R35, 0x7, P1 ;  /* 0x0000002e2c2c7211 */ /* 0x000fe200008f3c23 */
[----:B------:R-:W-:Y:S01]  /*0470*/  IMAD.X R23, RZ, RZ, R19, P0 ;  /* 0x000000ffff177224 */ /* 0x000fe200000e0613 */
[----:B------:R-:W-:Y:S01]  /*0480*/  IADD3 R6, P1, R6, R29, RZ ;  /* 0x0000001d06067210 */ /* 0x000fe20007f3e0ff */
[----:B------:R-:W0:Y:S01]  /*0490*/  LDC.64 R34, c[0x0][0x240] ;  /* 0x00009000ff227b82 */ /* 0x000e220000000a00 */
[----:B------:R-:W-:-:S03]  /*04a0*/  IADD3 R12, P0, R25, R22, RZ ;  /* 0x00000016190c7210 */ /* 0x000fc60007f1e0ff */
[----:B------:R-:W-:Y:S01]  /*04b0*/  IMAD.X R7, RZ, RZ, R7, P1 ;  /* 0x000000ffff077224 */ /* 0x000fe200008e0607 */
[----:B------:R-:W-:Y:S01]  /*04c0*/  LEA R27, P1, R6, R27, 0x7 ;  /* 0x0000001b061b7211 */ /* 0x000fe200078238ff */
[----:B------:R-:W-:Y:S02]  /*04d0*/  IMAD.X R19, R44, 0x1, R23, P0 ;  /* 0x000000012c137824 */ /* 0x000fe400000e0617 */
[----:B------:R-:W-:Y:S01]  /*04e0*/  IMAD.SHL.U32 R52, R12, 0x4, RZ ;  /* 0x000000040c347824 */ /* 0x000fe200078e00ff */
[----:B------:R-:W-:Y:S02]  /*04f0*/  LEA.HI.X R46, R6, R46, R7, 0x7, P1 ;  /* 0x0000002e062e7211 */ /* 0x000fe400008f3c07 */
[----:B------:R-:W-:Y:S02]  /*0500*/  SHF.L.U64.HI R6, R12, 0x2, R19 ;  /* 0x000000020c067819 */ /* 0x000fe40000010213 */
[----:B------:R-:W-:Y:S02]  /*0510*/  IADD3 R18, P0, R52, UR6, RZ ;  /* 0x0000000634127c10 */ /* 0x000fe4000ff1e0ff */
[----:B-----5:R-:W-:-:S02]  /*0520*/  SHF.R.U32.HI R29, RZ, 0x18, R11 ;  /* 0x00000018ff1d7819 */ /* 0x020fc4000001160b */
[----:B------:R-:W-:Y:S02]  /*0530*/  IADD3.X R19, R6, UR7, RZ, P0, !PT ;  /* 0x0000000706137c10 */ /* 0x000fe400087fe4ff */
[----:B------:R-:W-:Y:S02]  /*0540*/  IADD3 R28, P0, R27, R22, RZ ;  /* 0x000000161b1c7210 */ /* 0x000fe40007f1e0ff */
[----:B------:R-:W-:Y:S02]  /*0550*/  IADD3 R52, P1, R52, UR8, RZ ;  /* 0x0000000834347c10 */ /* 0x000fe4000ff3e0ff */
[----:B------:R-:W-:Y:S01]  /*0560*/  LOP3.LUT R29, R29, 0x80, RZ, 0xc0, !PT ;  /* 0x000000801d1d7812 */ /* 0x000fe200078ec0ff */
[----:B------:R-:W-:Y:S01]  /*0570*/  IMAD.X R45, R46, 0x1, R23, P0 ;  /* 0x000000012e2d7824 */ /* 0x000fe200000e0617 */
[----:B------:R-:W-:Y:S01]  /*0580*/  IADD3.X R53, R6, UR9, RZ, P1, !PT ;  /* 0x0000000906357c10 */ /* 0x000fe20008ffe4ff */
[----:B------:R-:W2:Y:S01]  /*0590*/  LDG.E.EL R19, desc[UR4][R18.64] ;  /* 0x0000000412137981 */ /* 0x000ea2000c2e1900 */
[----:B------:R-:W-:-:S02]  /*05a0*/  IADD3 R24, P1, R10, R29, RZ ;  /* 0x0000001d0a187210 */ /* 0x000fc40007f3e0ff */
[C---:B------:R-:W-:Y:S01]  /*05b0*/  SHF.L.U64.HI R45, R28.reuse, 0x2, R45 ;  /* 0x000000021c2d7819 */ /* 0x040fe2000001022d */
[----:B------:R-:W-:Y:S01]  /*05c0*/  IMAD.SHL.U32 R28, R28, 0x4, RZ ;  /* 0x000000041c1c7824 */ /* 0x000fe200078e00ff */
[----:B------:R-:W-:Y:S01]  /*05d0*/  IADD3 R42, P2, R24, R27, RZ ;  /* 0x0000001b182a7210 */ /* 0x000fe20007f5e0ff */
[----:B------:R-:W-:Y:S01]  /*05e0*/  IMAD.X R26, RZ, RZ, R11, P1 ;  /* 0x000000ffff1a7224 */ /* 0x000fe200008e060b */
[----:B------:R-:W-:Y:S02]  /*05f0*/  PRMT R12, R2, 0x9910, RZ ;  /* 0x00009910020c7816 */ /* 0x000fe400000000ff */
[----:B------:R-:W-:Y:S01]  /*0600*/  IADD3 R38, P0, R28, UR6, RZ ;  /* 0x000000061c267c10 */ /* 0x000fe2000ff1e0ff */
[----:B------:R-:W-:Y:S01]  /*0610*/  IMAD.X R31, R26, 0x1, R46, P2 ;  /* 0x000000011a1f7824 */ /* 0x000fe200010e062e */
[----:B------:R-:W-:Y:S01]  /*0620*/  IADD3 R28, P1, R28, UR8, RZ ;  /* 0x000000081c1c7c10 */ /* 0x000fe2000ff3e0ff */
[----:B------:R3:W4:Y:S01]  /*0630*/  LDG.E.EL R2, desc[UR4][R52.64] ;  /* 0x0000000434027981 */ /* 0x000722000c2e1900 */
[----:B-1----:R-:W-:-:S02]  /*0640*/  IMAD.WIDE R6, R12, 0x4, R50 ;  /* 0x000000040c067825 */ /* 0x002fc400078e0232 */
[----:B------:R-:W-:Y:S02]  /*0650*/  IADD3.X R29, R45, UR9, RZ, P1, !PT ;  /* 0x000000092d1d7c10 */ /* 0x000fe40008ffe4ff */
[----:B------:R-:W-:Y:S01]  /*0660*/  IADD3.X R39, R45, UR7, RZ, P0, !PT ;  /* 0x000000072d277c10 */ /* 0x000fe200087fe4ff */
[----:B------:R1:W2:Y:S01]  /*0670*/  LDG.E.EL R40, desc[UR4][R6.64] ;  /* 0x0000000406287981 */ /* 0x0002a2000c2e1900 */
[C---:B---3--:R-:W-:Y:S01]  /*0680*/  IMAD.SHL.U32 R52, R42.reuse, 0x4, RZ ;  /* 0x000000042a347824 */ /* 0x048fe200078e00ff */
[----:B------:R-:W-:Y:S01]  /*0690*/  SHF.L.U64.HI R42, R42, 0x2, R31 ;  /* 0x000000022a2a7819 */ /* 0x000fe2000001021f */
[----:B0-----:R-:W-:Y:S01]  /*06a0*/  IMAD.WIDE R48, R12, 0x4, R34 ;  /* 0x000000040c307825 */ /* 0x001fe200078e0222 */
[----:B------:R-:W-:Y:S01]  /*06b0*/  IADD3 R31, P1, R24, R25, RZ ;  /* 0x00000019181f7210 */ /* 0x000fe20007f3e0ff */
[----:B------:R0:W3:Y:S01]  /*06c0*/  LDG.E.EL R10, desc[UR4][R28.64] ;  /* 0x000000041c0a7981 */ /* 0x0000e2000c2e1900 */
[----:B-1----:R-:W-:-:S03]  /*06d0*/  IADD3 R6, P0, R52, UR6, RZ ;  /* 0x0000000634067c10 */ /* 0x002fc6000ff1e0ff */
[----:B------:R-:W-:Y:S01]  /*06e0*/  IMAD.X R18, R26, 0x1, R44, P1 ;  /* 0x000000011a127824 */ /* 0x000fe200008e062c */
[----:B------:R-:W-:Y:S01]  /*06f0*/  IADD3 R52, P1, R52, UR8, RZ ;  /* 0x0000000834347c10 */ /* 0x000fe2000ff3e0ff */
[----:B------:R1:W4:Y:S01]  /*0700*/  LDG.E.EL R41, desc[UR4][R48.64] ;  /* 0x0000000430297981 */ /* 0x000322000c2e1900 */
[----:B------:R-:W-:Y:S02]  /*0710*/  IADD3.X R7, R42, UR7, RZ, P0, !PT ;  /* 0x000000072a077c10 */ /* 0x000fe400087fe4ff */
[C---:B------:R-:W-:Y:S01]  /*0720*/  SHF.L.U64.HI R18, R31.reuse, 0x2, R18 ;  /* 0x000000021f127819 */ /* 0x040fe20000010212 */
[----:B------:R-:W-:Y:S01]  /*0730*/  IMAD.SHL.U32 R31, R31, 0x4, RZ ;  /* 0x000000041f1f7824 */ /* 0x000fe200078e00ff */
[----:B------:R-:W-:Y:S01]  /*0740*/  IADD3.X R53, R42, UR9, RZ, P1, !PT ;  /* 0x000000092a357c10 */ /* 0x000fe20008ffe4ff */
[----:B------:R-:W5:Y:S03]  /*0750*/  LDG.E.EL R47, desc[UR4][R6.64] ;  /* 0x00000004062f7981 */ /* 0x000f66000c2e1900 */
[----:B0-----:R-:W-:Y:S01]  /*0760*/  IADD3 R28, P1, R31, UR8, RZ ;  /* 0x000000081f1c7c10 */ /* 0x001fe2000ff3e0ff */
[----:B------:R-:W5:Y:S01]  /*0770*/  LDG.E.EL R11, desc[UR4][R38.64] ;  /* 0x00000004260b7981 */ /* 0x000f62000c2e1900 */
[----:B-1----:R-:W-:-:S03]  /*0780*/  IADD3 R48, P0, R31, UR6, RZ ;  /* 0x000000061f307c10 */ /* 0x002fc6000ff1e0ff */
[----:B------:R-:W5:Y:S04]  /*0790*/  LDG.E.EL R42, desc[UR4][R52.64] ;  /* 0x00000004342a7981 */ /* 0x000f68000c2e1900 */
[----:B------:R-:W5:Y:S01]  /*07a0*/  LDG.E.EL.128 R4, desc[UR4][R4.64] ;  /* 0x0000000404047981 */ /* 0x000f62000c2e1d00 */
[----:B------:R-:W-:Y:S02]  /*07b0*/  IADD3.X R49, R18, UR7, RZ, P0, !PT ;  /* 0x0000000712317c10 */ /* 0x000fe400087fe4ff */
[----:B------:R-:W-:-:S03]  /*07c0*/  IADD3.X R29, R18, UR9, RZ, P1, !PT ;  /* 0x00000009121d7c10 */ /* 0x000fc60008ffe4ff */
[----:B------:R-:W5:Y:S04]  /*07d0*/  LDG.E.EL R39, desc[UR4][R48.64] ;  /* 0x0000000430277981 */ /* 0x000f68000c2e1900 */
[----:B------:R0:W5:Y:S01]  /*07e0*/  LDG.E.EL R38, desc[UR4][R28.64] ;  /* 0x000000041c267981 */ /* 0x000162000c2e1900 */
[----:B------:R-:W-:-:S04]  /*07f0*/  SHF.R.U32.HI R45, RZ, 0x18, R21 ;  /* 0x00000018ff2d7819 */ /* 0x000fc80000011615 */
[----:B------:R-:W-:Y:S02]  /*0800*/  LOP3.LUT R45, R45, 0x80, RZ, 0xc0, !PT ;  /* 0x000000802d2d7812 */ /* 0x000fe400078ec0ff */
[----:B------:R-:W-:Y:S02]  /*0810*/  LEA.HI R18, R13, R32, RZ, 0x10 ;  /* 0x000000200d127211 */ /* 0x000fe400078f80ff */
[----:B------:R-:W-:Y:S02]  /*0820*/  IADD3 R13, P0, R20, R45, RZ ;  /* 0x0000002d140d7210 */ /* 0x000fe40007f1e0ff */
[----:B------:R-:W-:Y:S02]  /*0830*/  SHF.R.U32.HI R32, RZ, 0x18, R17 ;  /* 0x00000018ff207819 */ /* 0x000fe40000011611 */
[----:B------:R-:W-:Y:S01]  /*0840*/  SHF.R.U32.HI R31, RZ, 0x18, R15 ;  /* 0x00000018ff1f7819 */ /* 0x000fe2000001160f */
[----:B------:R-:W-:Y:S01]  /*0850*/  IMAD.X R20, RZ, RZ, R21, P0 ;  /* 0x000000ffff147224 */ /* 0x000fe200000e0615 */
[----:B------:R-:W-:-:S02]  /*0860*/  LOP3.LUT R21, R32, 0x80, RZ, 0xc0, !PT ;  /* 0x0000008020157812 */ /* 0x000fc400078ec0ff */
[----:B0-----:R-:W-:Y:S02]  /*0870*/  PRMT R28, R18, 0xbb32, RZ ;  /* 0x0000bb32121c7816 */ /* 0x001fe400000000ff */
[----:B------:R-:W-:Y:S02]  /*0880*/  LOP3.LUT R31, R31, 0x80, RZ, 0xc0, !PT ;  /* 0x000000801f1f7812 */ /* 0x000fe400078ec0ff */
[----:B------:R-:W-:Y:S01]  /*0890*/  IADD3 R32, P0, R16, R21, RZ ;  /* 0x0000001510207210 */ /* 0x000fe20007f1e0ff */
[----:B------:R-:W-:Y:S01]  /*08a0*/  IMAD.MOV.U32 R16, RZ, RZ, R28 ;  /* 0x000000ffff107224 */ /* 0x000fe200078e001c */
[----:B------:R-:W-:-:S04]  /*08b0*/  IADD3 R14, P1, R14, R31, RZ ;  /* 0x0000001f0e0e7210 */ /* 0x000fc80007f3e0ff */
[----:B------:R-:W-:Y:S01]  /*08c0*/  SHF.R.S32.HI R16, RZ, 0xf, R16 ;  /* 0x0000000fff107819 */ /* 0x000fe20000011410 */
[----:B------:R-:W-:Y:S01]  /*08d0*/  IMAD.X R31, RZ, RZ, R15, P1 ;  /* 0x000000ffff1f7224 */ /* 0x000fe200008e060f */
[--C-:B------:R-:W-:Y:S01]  /*08e0*/  SHF.R.S32.HI R15, RZ, 0x10, R18.reuse ;  /* 0x00000010ff0f7819 */ /* 0x100fe20000011412 */
[----:B------:R-:W-:Y:S01]  /*08f0*/  IMAD.X R29, RZ, RZ, R17, P0 ;  /* 0x000000ffff1d7224 */ /* 0x000fe200000e0611 */
[----:B------:R-:W-:Y:S02]  /*0900*/  PRMT R18, R18, 0x7632, R18 ;  /* 0x0000763212127816 */ /* 0x000fe40000000012 */
[----:B------:R-:W-:Y:S01]  /*0910*/  LOP3.LUT R17, R16, 0xffff, RZ, 0xc0, !PT ;  /* 0x0000ffff10117812 */ /* 0x000fe200078ec0ff */
[----:B------:R-:W-:-:S03]  /*0920*/  IMAD.SHL.U32 R21, R15, 0x4000, RZ ;  /* 0x000040000f157824 */ /* 0x000fc600078e00ff */
[----:B------:R-:W-:Y:S02]  /*0930*/  LEA.HI R16, R17, R18, RZ, 0x18 ;  /* 0x0000001211107211 */ /* 0x000fe400078fc0ff */
[----:B------:R-:W-:Y:S02]  /*0940*/  SHF.R.S32.HI R28, RZ, 0x1f, R21 ;  /* 0x0000001fff1c7819 */ /* 0x000fe40000011415 */
[CC--:B------:R-:W-:Y:S02]  /*0950*/  LEA R15, P0, R13.reuse, R21.reuse, 0x7 ;  /* 0x000000150d0f7211 */ /* 0x0c0fe400078038ff */
[----:B------:R-:W-:Y:S02]  /*0960*/  LEA R21, P1, R14, R21, 0x7 ;  /* 0x000000150e157211 */ /* 0x000fe400078238ff */
[----:B------:R-:W-:Y:S02]  /*0970*/  LOP3.LUT R16, R16, 0xff00, RZ, 0xc0, !PT ;  /* 0x0000ff0010107812 */ /* 0x000fe400078ec0ff */
[----:B------:R-:W-:-:S02]  /*0980*/  LEA.HI.X R13, R13, R28, R20, 0x7, P0 ;  /* 0x0000001c0d0d7211 */ /* 0x000fc400000f3c14 */
[----:B------:R-:W-:Y:S02]  /*0990*/  IADD3 R20, P0, R25, R32, RZ ;  /* 0x0000002019147210 */ /* 0x000fe40007f1e0ff */
[----:B------:R-:W-:Y:S01]  /*09a0*/  LEA.HI.X R14, R14, R28, R31, 0x7, P1 ;  /* 0x0000001c0e0e7211 */ /* 0x000fe200008f3c1f */
[----:B------:R-:W-:Y:S02]  /*09b0*/  IMAD.MOV R31, RZ, RZ, -R16 ;  /* 0x000000ffff1f7224 */ /* 0x000fe400078e0a10 */
[----:B------:R-:W-:Y:S02]  /*09c0*/  IMAD.X R17, R44, 0x1, R29, P0 ;  /* 0x000000012c117824 */ /* 0x000fe400000e061d */
[C---:B------:R-:W-:Y:S01]  /*09d0*/  IMAD.SHL.U32 R48, R20.reuse, 0x4, RZ ;  /* 0x0000000414307824 */ /* 0x040fe200078e00ff */
[----:B------:R-:W-:Y:S02]  /*09e0*/  PRMT R31, R31, 0x7710, RZ ;  /* 0x000077101f1f7816 */ /* 0x000fe400000000ff */
[----:B------:R-:W-:-:S02]  /*09f0*/  SHF.L.U64.HI R20, R20, 0x2, R17 ;  /* 0x0000000214147819 */ /* 0x000fc40000010211 */
[----:B------:R-:W-:Y:S01]  /*0a00*/  IADD3 R16, P0, R48, UR6, RZ ;  /* 0x0000000630107c10 */ /* 0x000fe2000ff1e0ff */
[----:B------:R-:W-:Y:S01]  /*0a10*/  IMAD.IADD R18, R18, 0x1, R31 ;  /* 0x0000000112127824 */ /* 0x000fe200078e021f */
[----:B------:R-:W-:Y:S02]  /*0a20*/  SHF.R.U32.HI R31, RZ, 0x18, R9 ;  /* 0x00000018ff1f7819 */ /* 0x000fe40000011609 */
[----:B------:R-:W-:Y:S02]  /*0a30*/  IADD3.X R17, R20, UR7, RZ, P0, !PT ;  /* 0x0000000714117c10 */ /* 0x000fe400087fe4ff */
[----:B------:R-:W-:Y:S02]  /*0a40*/  IADD3 R48, P0, R48, UR8, RZ ;  /* 0x0000000830307c10 */ /* 0x000fe4000ff1e0ff */
[----:B------:R-:W-:Y:S01]  /*0a50*/  LOP3.LUT R31, R31, 0x80, RZ, 0xc0, !PT ;  /* 0x000000801f1f7812 */ /* 0x000fe200078ec0ff */
[----:B------:R0:W5:Y:S01]  /*0a60*/  LDG.E.EL R45, desc[UR4][R16.64] ;  /* 0x00000004102d7981 */ /* 0x000162000c2e1900 */
[----:B------:R-:W-:-:S02]  /*0a70*/  PRMT R18, R18, 0x9910, RZ ;  /* 0x0000991012127816 */ /* 0x000fc400000000ff */
[----:B------:R-:W-:Y:S02]  /*0a80*/  IADD3.X R49, R20, UR9, RZ, P0, !PT ;  /* 0x0000000914317c10 */ /* 0x000fe400087fe4ff */
[----:B------:R-:W-:Y:S01]  /*0a90*/  IADD3 R28, P0, R8, R31, RZ ;  /* 0x0000001f081c7210 */ /* 0x000fe20007f1e0ff */
[----:B------:R-:W-:Y:S02]  /*0aa0*/  IMAD.MOV.U32 R20, RZ, RZ, R18 ;  /* 0x000000ffff147224 */ /* 0x000fe400078e0012 */
[----:B------:R-:W5:Y:S02]  /*0ab0*/  LDG.E.EL R48, desc[UR4][R48.64] ;  /* 0x0000000430307981 */ /* 0x000f64000c2e1900 */
[----:B------:R-:W-:Y:S02]  /*0ac0*/  IMAD.X R31, RZ, RZ, R9, P0 ;  /* 0x000000ffff1f7224 */ /* 0x000fe400000e0609 */
[----:B------:R-:W-:Y:S01]  /*0ad0*/  IMAD.WIDE R8, R20, 0x4, R50 ;  /* 0x0000000414087825 */ /* 0x000fe200078e0232 */
[----:B------:R-:W-:-:S05]  /*0ae0*/  IADD3 R51, P0, R28, R25, RZ ;  /* 0x000000191c337210 */ /* 0x000fca0007f1e0ff */
[----:B------:R-:W-:Y:S02]  /*0af0*/  IMAD.X R18, R31, 0x1, R44, P0 ;  /* 0x000000011f127824 */ /* 0x000fe400000e062c */
[----:B0-----:R-:W-:-:S03]  /*0b00*/  IMAD.SHL.U32 R16, R51, 0x4, RZ ;  /* 0x0000000433107824 */ /* 0x001fc600078e00ff */
[----:B------:R-:W-:Y:S02]  /*0b10*/  SHF.L.U64.HI R51, R51, 0x2, R18 ;  /* 0x0000000233337819 */ /* 0x000fe40000010212 */
[----:B------:R-:W-:Y:S01]  /*0b20*/  IADD3 R18, P0, R16, UR6, RZ ;  /* 0x0000000610127c10 */ /* 0x000fe2000ff1e0ff */
[C---:B--2---:R-:W-:Y:S01]  /*0b30*/  FADD R19, R40.reuse, R19 ;  /* 0x0000001328137221 */ /* 0x044fe20000000000 */
[C---:B----4-:R-:W-:Y:S02]  /*0b40*/  FADD R50, R41.reuse, R2 ;  /* 0x0000000229327221 */ /* 0x050fe40000000000 */
[----:B------:R0:W2:Y:S01]  /*0b50*/  LDG.E.EL R2, desc[UR4][R8.64] ;  /* 0x0000000408027981 */ /* 0x0000a2000c2e1900 */
[----:B---3--:R-:W-:Y:S01]  /*0b60*/  FADD R10, R41, R10 ;  /* 0x0000000a290a7221 */ /* 0x008fe20000000000 */
[----:B------:R-:W-:Y:S01]  /*0b70*/  FADD R50, R19, R50 ;  /* 0x0000003213327221 */ /* 0x000fe20000000000 */
[----:B------:R-:W-:Y:S01]  /*0b80*/  IADD3.X R19, R51, UR7, RZ, P0, !PT ;  /* 0x0000000733137c10 */ /* 0x000fe200087fe4ff */
[C---:B-----5:R-:W-:Y:S01]  /*0b90*/  FADD R47, R40.reuse, R47 ;  /* 0x0000002f282f7221 */ /* 0x060fe20000000000 */
[----:B------:R-:W-:Y:S01]  /*0ba0*/  FADD R11, R40, R11 ;  /* 0x0000000b280b7221 */ /* 0x000fe20000000000 */
[----:B0-----:R-:W-:Y:S01]  /*0bb0*/  SHF.R.U32.HI R9, RZ, 0x18, R5 ;  /* 0x00000018ff097819 */ /* 0x001fe20000011605 */
[----:B------:R-:W-:-:S03]  /*0bc0*/  FADD R8, R41, R42 ;  /* 0x0000002a29087221 */ /* 0x000fc60000000000 */
[----:B------:R-:W-:Y:S01]  /*0bd0*/  LOP3.LUT R9, R9, 0x80, RZ, 0xc0, !PT ;  /* 0x0000008009097812 */ /* 0x000fe200078ec0ff */
[----:B------:R-:W-:Y:S01]  /*0be0*/  FADD R49, R11, R10 ;  /* 0x0000000a0b317221 */ /* 0x000fe20000000000 */
[----:B------:R-:W-:Y:S02]  /*0bf0*/  FADD R39, R40, R39 ;  /* 0x0000002728277221 */ /* 0x000fe40000000000 */
[----:B------:R-:W-:Y:S01]  /*0c00*/  IADD3 R42, P0, R4, R9, RZ ;  /* 0x00000009042a7210 */ /* 0x000fe20007f1e0ff */
[----:B------:R-:W-:Y:S01]  /*0c10*/  FADD R38, R41, R38 ;  /* 0x0000002629267221 */ /* 0x000fe20000000000 */
[----:B------:R-:W-:Y:S01]  /*0c20*/  IADD3 R10, P1, R16, UR8, RZ ;  /* 0x00000008100a7c10 */ /* 0x000fe2000ff3e0ff */
[----:B------:R-:W-:-:S04]  /*0c30*/  IMAD.WIDE R16, R43, 0x8, R36 ;  /* 0x000000082b107825 */ /* 0x000fc800078e0224 */
[----:B------:R-:W-:Y:S01]  /*0c40*/  FADD R4, R47, R8 ;  /* 0x000000082f047221 */ /* 0x000fe20000000000 */
[----:B------:R0:W3:Y:S01]  /*0c50*/  LDG.E.EL R37, desc[UR4][R18.64] ;  /* 0x0000000412257981 */ /* 0x0000e2000c2e1900 */
[----:B------:R-:W1:Y:S01]  /*0c60*/  LDC.64 R8, c[0x0][0x258] ;  /* 0x00009600ff087b82 */ /* 0x000e620000000a00 */
[----:B------:R-:W-:Y:S02]  /*0c70*/  IMAD.X R43, RZ, RZ, R5, P0 ;  /* 0x000000ffff2b7224 */ /* 0x000fe400000e0605 */
[----:B------:R-:W-:-:S05]  /*0c80*/  FADD R5, R39, R38 ;  /* 0x0000002627057221 */ /* 0x000fca0000000000 */
[----:B------:R-:W4:Y:S01]  /*0c90*/  LDC.64 R38, c[0x0][0x278] ;  /* 0x00009e00ff267b82 */ /* 0x000f220000000a00 */
[----:B0-----:R-:W-:Y:S02]  /*0ca0*/  IADD3 R18, P0, R25, R42, RZ ;  /* 0x0000002a19127210 */ /* 0x001fe40007f1e0ff */
[----:B------:R-:W-:-:S03]  /*0cb0*/  IADD3.X R11, R51, UR9, RZ, P1, !PT ;  /* 0x00000009330b7c10 */ /* 0x000fc60008ffe4ff */
[----:B------:R-:W-:Y:S02]  /*0cc0*/  IMAD.X R19, R44, 0x1, R43, P0 ;  /* 0x000000012c137824 */ /* 0x000fe400000e062b */
[C---:B------:R-:W-:Y:S01]  /*0cd0*/  IMAD.SHL.U32 R52, R18.reuse, 0x4, RZ ;  /* 0x0000000412347824 */ /* 0x040fe200078e00ff */
[----:B------:R0:W5:Y:S02]  /*0ce0*/  LDG.E.EL R36, desc[UR4][R10.64] ;  /* 0x000000040a247981 */ /* 0x000164000c2e1900 */
[----:B------:R-:W-:Y:S02]  /*0cf0*/  SHF.L.U64.HI R18, R18, 0x2, R19 ;  /* 0x0000000212127819 */ /* 0x000fe40000010213 */
[----:B0-----:R-:W-:-:S04]  /*0d00*/  IADD3 R10, P0, R52, UR6, RZ ;  /* 0x00000006340a7c10 */ /* 0x001fc8000ff1e0ff */
[----:B------:R-:W-:Y:S02]  /*0d10*/  IADD3.X R11, R18, UR7, RZ, P0, !PT ;  /* 0x00000007120b7c10 */ /* 0x000fe400087fe4ff */
[----:B------:R-:W-:Y:S01]  /*0d20*/  IADD3 R52, P0, R52, UR8, RZ ;  /* 0x0000000834347c10 */ /* 0x000fe2000ff1e0ff */
[----:B-1----:R-:W-:Y:S02]  /*0d30*/  IMAD.WIDE R8, R3, 0x4, R8 ;  /* 0x0000000403087825 */ /* 0x002fe400078e0208 */
[----:B------:R-:W2:Y:S01]  /*0d40*/  LDG.E.EL R47, desc[UR4][R10.64] ;  /* 0x000000040a2f7981 */ /* 0x000ea2000c2e1900 */
[----:B------:R-:W-:Y:S01]  /*0d50*/  IADD3.X R53, R18, UR9, RZ, P0, !PT ;  /* 0x0000000912357c10 */ /* 0x000fe200087fe4ff */
[----:B----4-:R-:W-:-:S04]  /*0d60*/  IMAD.WIDE R18, R33, 0x4, R38 ;  /* 0x0000000421127825 */ /* 0x010fc800078e0226 */
[----:B------:R-:W-:Y:S01]  /*0d70*/  FADD R5, -R50, R5 ;  /* 0x0000000532057221 */ /* 0x000fe20000000100 */
[----:B------:R-:W-:Y:S01]  /*0d80*/  IMAD.WIDE R34, R20, 0x4, R34 ;  /* 0x0000000414227825 */ /* 0x000fe200078e0222 */
[----:B------:R-:W4:Y:S04]  /*0d90*/  LDG.E.EL R33, desc[UR4][R18.64] ;  /* 0x0000000412217981 */ /* 0x000f28000c2e1900 */
[----:B------:R-:W2:Y:S04]  /*0da0*/  LDG.E.EL.128 R8, desc[UR4][R8.64] ;  /* 0x0000000408087981 */ /* 0x000ea8000c2e1d00 */
[----:B------:R2:W3:Y:S04]  /*0db0*/  LDG.E.EL R3, desc[UR4][R34.64] ;  /* 0x0000000422037981 */ /* 0x0004e8000c2e1900 */
[----:B------:R-:W3:Y:S04]  /*0dc0*/  LDG.E.EL.128 R16, desc[UR4][R16.64] ;  /* 0x0000000410107981 */ /* 0x000ee8000c2e1d00 */
[----:B------:R-:W4:Y:S01]  /*0dd0*/  LDG.E.EL R52, desc[UR4][R52.64] ;  /* 0x0000000434347981 */ /* 0x000f22000c2e1900 */
[----:B------:R-:W-:Y:S01]  /*0de0*/  FADD R4, -R49, R4 ;  /* 0x0000000431047221 */ /* 0x000fe20000000100 */
[----:B------:R-:W-:Y:S01]  /*0df0*/  FADD R45, R40, R45 ;  /* 0x0000002d282d7221 */ /* 0x000fe20000000000 */
[----:B------:R-:W-:-:S04]  /*0e00*/  FADD R48, R41, R48 ;  /* 0x0000003029307221 */ /* 0x000fc80000000000 */
[----:B------:R-:W-:Y:S01]  /*0e10*/  FADD R45, R45, R48 ;  /* 0x000000302d2d7221 */ /* 0x000fe20000000000 */
[----:B--2---:R-:W-:Y:S01]  /*0e20*/  FFMA R35, R9, R5, R50 ;  /* 0x0000000509237223 */ /* 0x004fe20000000032 */
[----:B---3--:R-:W-:-:S04]  /*0e30*/  SHF.R.U32.HI R5, RZ, 0x18, R17 ;  /* 0x00000018ff057819 */ /* 0x008fc80000011611 */
[----:B------:R-:W-:-:S04]  /*0e40*/  LOP3.LUT R5, R5, 0x80, RZ, 0xc0, !PT ;  /* 0x0000008005057812 */ /* 0x000fc800078ec0ff */
[----:B------:R-:W-:-:S05]  /*0e50*/  IADD3 R16, P0, R16, R5, RZ ;  /* 0x0000000510107210 */ /* 0x000fca0007f1e0ff */
[----:B------:R-:W-:Y:S01]  /*0e60*/  IMAD.X R17, RZ, RZ, R17, P0 ;  /* 0x000000ffff117224 */ /* 0x000fe200000e0611 */
[----:B------:R-:W-:-:S05]  /*0e70*/  IADD3 R5, P0, R16, R25, RZ ;  /* 0x0000001910057210 */ /* 0x000fca0007f1e0ff */
[----:B------:R-:W-:Y:S02]  /*0e80*/  IMAD.SHL.U32 R50, R5, 0x4, RZ ;  /* 0x0000000405327824 */ /* 0x000fe400078e00ff */
[----:B------:R-:W-:-:S03]  /*0e90*/  IMAD.X R34, R17, 0x1, R44, P0 ;  /* 0x0000000111227824 */ /* 0x000fc600000e062c */
[----:B------:R-:W-:Y:S02]  /*0ea0*/  IADD3 R48, P0, R50, UR6, RZ ;  /* 0x0000000632307c10 */ /* 0x000fe4000ff1e0ff */
[----:B------:R-:W-:Y:S02]  /*0eb0*/  SHF.L.U64.HI R5, R5, 0x2, R34 ;  /* 0x0000000205057819 */ /* 0x000fe40000010222 */
[----:B------:R-:W-:Y:S01]  /*0ec0*/  IADD3 R50, P1, R50, UR8, RZ ;  /* 0x0000000832327c10 */ /* 0x000fe2000ff3e0ff */
[----:B------:R-:W-:Y:S01]  /*0ed0*/  FFMA R4, R9, R4, R49 ;  /* 0x0000000409047223 */ /* 0x000fe20000000031 */
[----:B------:R-:W-:Y:S02]  /*0ee0*/  IADD3.X R49, R5, UR7, RZ, P0, !PT ;  /* 0x0000000705317c10 */ /* 0x000fe400087fe4ff */
[----:B------:R-:W-:-:S03]  /*0ef0*/  IADD3.X R51, R5, UR9, RZ, P1, !PT ;  /* 0x0000000905337c10 */ /* 0x000fc60008ffe4ff */
[----:B------:R0:W2:Y:S04]  /*0f00*/  LDG.E.EL R5, desc[UR4][R48.64] ;  /* 0x0000000430057981 */ /* 0x0000a8000c2e1900 */
[----:B------:R1:W3:Y:S01]  /*0f10*/  LDG.E.EL R50, desc[UR4][R50.64] ;  /* 0x0000000432327981 */ /* 0x0002e2000c2e1900 */
[----:B------:R-:W-:Y:S01]  /*0f20*/  FADD R37, R40, R37 ;  /* 0x0000002528257221 */ /* 0x000fe20000000000 */
[----:B-----5:R-:W-:-:S04]  /*0f30*/  FADD R36, R41, R36 ;  /* 0x0000002429247221 */ /* 0x020fc80000000000 */
[----:B------:R-:W-:Y:S01]  /*0f40*/  FADD R36, R37, R36 ;  /* 0x0000002425247221 */ /* 0x000fe20000000000 */
[----:B------:R-:W-:-:S04]  /*0f50*/  SHF.R.U32.HI R37, RZ, 0x18, R7 ;  /* 0x00000018ff257819 */ /* 0x000fc80000011607 */
[----:B------:R-:W-:Y:S01]  /*0f60*/  LOP3.LUT R37, R37, 0x80, RZ, 0xc0, !PT ;  /* 0x0000008025257812 */ /* 0x000fe200078ec0ff */
[----:B------:R-:W-:-:S03]  /*0f70*/  FADD R35, -R4, R35 ;  /* 0x0000002304237221 */ /* 0x000fc60000000100 */
[----:B------:R-:W-:Y:S01]  /*0f80*/  IADD3 R34, P0, R6, R37, RZ ;  /* 0x0000002506227210 */ /* 0x000fe20007f1e0ff */
[----:B----4-:R-:W-:-:S04]  /*0f90*/  FFMA R4, R33, R35, R4 ;  /* 0x0000002321047223 */ /* 0x010fc80000000004 */
[----:B------:R-:W-:Y:S01]  /*0fa0*/  IMAD.X R35, RZ, RZ, R7, P0 ;  /* 0x000000ffff237224 */ /* 0x000fe200000e0607 */
[----:B------:R-:W-:Y:S01]  /*0fb0*/  IADD3 R7, P0, R25, R34, RZ ;  /* 0x0000002219077210 */ /* 0x000fe20007f1e0ff */
[----:B------:R-:W-:-:S04]  /*0fc0*/  FADD R6, -R45, R36 ;  /* 0x000000242d067221 */ /* 0x000fc80000000100 */
[----:B------:R-:W-:Y:S02]  /*0fd0*/  IMAD.X R36, R44, 0x1, R35, P0 ;  /* 0x000000012c247824 */ /* 0x000fe400000e0623 */
[----:B0-----:R-:W-:-:S03]  /*0fe0*/  IMAD.SHL.U32 R48, R7, 0x4, RZ ;  /* 0x0000000407307824 */ /* 0x001fc600078e00ff */
[----:B------:R-:W-:Y:S02]  /*0ff0*/  SHF.L.U64.HI R7, R7, 0x2, R36 ;  /* 0x0000000207077819 */ /* 0x000fe40000010224 */
[----:B------:R-:W-:Y:S02]  /*1000*/  IADD3 R36, P0, R48, UR6, RZ ;  /* 0x0000000630247c10 */ /* 0x000fe4000ff1e0ff */
[----:B-1----:R-:W-:Y:S02]  /*1010*/  SHF.R.U32.HI R51, RZ, 0x18, R19 ;  /* 0x00000018ff337819 */ /* 0x002fe40000011613 */
[----:B------:R-:W-:Y:S02]  /*1020*/  IADD3.X R37, R7, UR7, RZ, P0, !PT ;  /* 0x0000000707257c10 */ /* 0x000fe400087fe4ff */
[----:B------:R-:W-:Y:S02]  /*1030*/  IADD3 R48, P0, R48, UR8, RZ ;  /* 0x0000000830307c10 */ /* 0x000fe4000ff1e0ff */
[----:B------:R-:W-:Y:S01]  /*1040*/  LOP3.LUT R51, R51, 0x80, RZ, 0xc0, !PT ;  /* 0x0000008033337812 */ /* 0x000fe200078ec0ff */
[----:B------:R-:W-:Y:S01]  /*1050*/  FFMA R6, R8, R6, R45 ;  /* 0x0000000608067223 */ /* 0x000fe2000000002d */
[----:B------:R-:W-:Y:S01]  /*1060*/  IADD3.X R49, R7, UR9, RZ, P0, !PT ;  /* 0x0000000907317c10 */ /* 0x000fe200087fe4ff */
[----:B------:R0:W4:Y:S01]  /*1070*/  LDG.E.EL R45, desc[UR4][R36.64] ;  /* 0x00000004242d7981 */ /* 0x000122000c2e1900 */
[----:B------:R-:W-:Y:S01]  /*1080*/  FADD R7, R40, R47 ;  /* 0x0000002f28077221 */ /* 0x000fe20000000000 */
[----:B------:R-:W-:-:S02]  /*1090*/  FADD R52, R41, R52 ;  /* 0x0000003429347221 */ /* 0x000fc40000000000 */
[----:B------:R-:W5:Y:S01]  /*10a0*/  LDG.E.EL R48, desc[UR4][R48.64] ;  /* 0x0000000430307981 */ /* 0x000f62000c2e1900 */
[----:B0-----:R-:W-:-:S05]  /*10b0*/  IADD3 R36, P0, R18, R51, RZ ;  /* 0x0000003312247210 */ /* 0x001fca0007f1e0ff */
[----:B------:R-:W-:Y:S01]  /*10c0*/  IMAD.X R37, RZ, RZ, R19, P0 ;  /* 0x000000ffff257224 */ /* 0x000fe200000e0613 */
[----:B------:R-:W-:Y:S01]  /*10d0*/  IADD3 R25, P0, R36, R25, RZ ;  /* 0x0000001924197210 */ /* 0x000fe20007f1e0ff */
[----:B------:R-:W-:-:S03]  /*10e0*/  FADD R7, R7, R52 ;  /* 0x0000003407077221 */ /* 0x000fc60000000000 */
[----:B------:R-:W-:Y:S01]  /*10f0*/  IADD3.X R44, R37, R44, RZ, P0, !PT ;  /* 0x0000002c252c7210 */ /* 0x000fe200007fe4ff */
[----:B------:R-:W-:-:S03]  /*1100*/  IMAD.SHL.U32 R52, R25, 0x4, RZ ;  /* 0x0000000419347824 */ /* 0x000fc600078e00ff */
[----:B------:R-:W-:Y:S02]  /*1110*/  SHF.L.U64.HI R25, R25, 0x2, R44 ;  /* 0x0000000219197819 */ /* 0x000fe4000001022c */
[----:B------:R-:W-:Y:S02]  /*1120*/  IADD3 R18, P0, R52, UR6, RZ ;  /* 0x0000000634127c10 */ /* 0x000fe4000ff1e0ff */
[----:B------:R-:W-:Y:S02]  /*1130*/  IADD3 R52, P1, R52, UR8, RZ ;  /* 0x0000000834347c10 */ /* 0x000fe4000ff3e0ff */
[----:B------:R-:W-:Y:S02]  /*1140*/  IADD3.X R19, R25, UR7, RZ, P0, !PT ;  /* 0x0000000719137c10 */ /* 0x000fe400087fe4ff */
[----:B------:R-:W-:Y:S02]  /*1150*/  IADD3 R44, P0, R16, R27, RZ ;  /* 0x0000001b102c7210 */ /* 0x000fe40007f1e0ff */
[----:B------:R-:W-:Y:S01]  /*1160*/  IADD3.X R53, R25, UR9, RZ, P1, !PT ;  /* 0x0000000919357c10 */ /* 0x000fe20008ffe4ff */
[----:B------:R0:W5:Y:S02]  /*1170*/  LDG.E.EL R47, desc[UR4][R18.64] ;  /* 0x00000004122f7981 */ /* 0x000164000c2e1900 */
[----:B------:R-:W-:-:S02]  /*1180*/  IMAD.X R25, R17, 0x1, R46, P0 ;  /* 0x0000000111197824 */ /* 0x000fc400000e062e */
[C---:B------:R-:W-:Y:S01]  /*1190*/  IMAD.SHL.U32 R51, R44.reuse, 0x4, RZ ;  /* 0x000000042c337824 */ /* 0x040fe200078e00ff */
[----:B------:R3:W5:Y:S02]  /*11a0*/  LDG.E.EL R49, desc[UR4][R52.64] ;  /* 0x0000000434317981 */ /* 0x000764000c2e1900 */
[----:B------:R-:W-:Y:S02]  /*11b0*/  SHF.L.U64.HI R44, R44, 0x2, R25 ;  /* 0x000000022c2c7819 */ /* 0x000fe40000010219 */
[----:B0-----:R-:W-:-:S04]  /*11c0*/  IADD3 R18, P0, R51, UR6, RZ ;  /* 0x0000000633127c10 */ /* 0x001fc8000ff1e0ff */
[----:B------:R-:W-:-:S05]  /*11d0*/  IADD3.X R19, R44, UR7, RZ, P0, !PT ;  /* 0x000000072c137c10 */ /* 0x000fca00087fe4ff */
[----:B------:R0:W5:Y:S01]  /*11e0*/  LDG.E.EL R25, desc[UR4][R18.64] ;  /* 0x0000000412197981 */ /* 0x000162000c2e1900 */
[----:B--2---:R-:W-:Y:S01]  /*11f0*/  FADD R5, R40, R5 ;  /* 0x0000000528057221 */ /* 0x004fe20000000000 */
[----:B---3--:R-:W-:-:S04]  /*1200*/  FADD R52, R41, R50 ;  /* 0x0000003229347221 */ /* 0x008fc80000000000 */
[----:B------:R-:W-:Y:S01]  /*1210*/  FADD R52, R5, R52 ;  /* 0x0000003405347221 */ /* 0x000fe20000000000 */
[----:B------:R-:W-:-:S03]  /*1220*/  IADD3 R50, P0, R51, UR8, RZ ;  /* 0x0000000833327c10 */ /* 0x000fc6000ff1e0ff */
[----:B------:R-:W-:Y:S01]  /*1230*/  FADD R5, -R7, R52 ;  /* 0x0000003407057221 */ /* 0x000fe20000000100 */
[----:B------:R-:W-:-:S03]  /*1240*/  IADD3.X R51, R44, UR9, RZ, P0, !PT ;  /* 0x000000092c337c10 */ /* 0x000fc600087fe4ff */
[----:B------:R-:W-:Y:S01]  /*1250*/  FFMA R5, R10, R5, R7 ;  /* 0x000000050a057223 */ /* 0x000fe20000000007 */
[----:B------:R-:W-:Y:S01]  /*1260*/  IADD3 R7, P0, R27, R42, RZ ;  /* 0x0000002a1b077210 */ /* 0x000fe20007f1e0ff */
[----:B------:R1:W2:Y:S04]  /*1270*/  LDG.E.EL R44, desc[UR4][R50.64] ;  /* 0x00000004322c7981 */ /* 0x0002a8000c2e1900 */
[----:B------:R-:W-:Y:S02]  /*1280*/  IMAD.X R52, R46, 0x1, R43, P0 ;  /* 0x000000012e347824 */ /* 0x000fe400000e062b */
[----:B0-----:R-:W-:-:S03]  /*1290*/  IMAD.SHL.U32 R18, R7, 0x4, RZ ;  /* 0x0000000407127824 */ /* 0x001fc600078e00ff */
[----:B------:R-:W-:Y:S02]  /*12a0*/  SHF.L.U64.HI R7, R7, 0x2, R52 ;  /* 0x0000000207077819 */ /* 0x000fe40000010234 */
[----:B------:R-:W-:Y:S02]  /*12b0*/  IADD3 R52, P0, R18, UR6, RZ ;  /* 0x0000000612347c10 */ /* 0x000fe4000ff1e0ff */
[----:B------:R-:W-:Y:S02]  /*12c0*/  IADD3 R18, P1, R18, UR8, RZ ;  /* 0x0000000812127c10 */ /* 0x000fe4000ff3e0ff */
[----:B------:R-:W-:Y:S02]  /*12d0*/  IADD3.X R53, R7, UR7, RZ, P0, !PT ;  /* 0x0000000707357c10 */ /* 0x000fe400087fe4ff */
[----:B------:R-:W-:-:S03]  /*12e0*/  IADD3.X R19, R7, UR9, RZ, P1, !PT ;  /* 0x0000000907137c10 */ /* 0x000fc60008ffe4ff */
[----:B------:R-:W3:Y:S04]  /*12f0*/  LDG.E.EL R7, desc[UR4][R52.64] ;  /* 0x0000000434077981 */ /* 0x000ee8000c2e1900 */
[----:B------:R0:W3:Y:S01]  /*1300*/  LDG.E.EL R50, desc[UR4][R18.64] ;  /* 0x0000000412327981 */ /* 0x0000e2000c2e1900 */
[----:B----4-:R-:W-:Y:S01]  /*1310*/  FADD R45, R40, R45 ;  /* 0x0000002d282d7221 */ /* 0x010fe20000000000 */
[----:B-----5:R-:W-:-:S04]  /*1320*/  FADD R48, R41, R48 ;  /* 0x0000003029307221 */ /* 0x020fc80000000000 */
[----:B------:R-:W-:Y:S01]  /*1330*/  FADD R48, R45, R48 ;  /* 0x000000302d307221 */ /* 0x000fe20000000000 */
[----:B------:R-:W-:Y:S01]  /*1340*/  FADD R47, R40, R47 ;  /* 0x0000002f282f7221 */ /* 0x000fe20000000000 */
[----:B------:R-:W-:-:S04]  /*1350*/  FADD R49, R41, R49 ;  /* 0x0000003129317221 */ /* 0x000fc80000000000 */
[----:B------:R-:W-:Y:S01]  /*1360*/  FADD R45, R47, R49 ;  /* 0x000000312f2d7221 */ /* 0x000fe20000000000 */
[----:B------:R-:W-:-:S05]  /*1370*/  IADD3 R49, P0, R27, R32, RZ ;  /* 0x000000201b317210 */ /* 0x000fca0007f1e0ff */
[----:B-1----:R-:W-:Y:S02]  /*1380*/  IMAD.X R51, R46, 0x1, R29, P0 ;  /* 0x000000012e337824 */ /* 0x002fe400000e061d */
[C---:B------:R-:W-:Y:S02]  /*1390*/  IMAD.SHL.U32 R47, R49.reuse, 0x4, RZ ;  /* 0x00000004312f7824 */ /* 0x040fe400078e00ff */
[----:B------:R-:W-:Y:S01]  /*13a0*/  FADD R25, R40, R25 ;  /* 0x0000001928197221 */ /* 0x000fe20000000000 */
[----:B------:R-:W-:Y:S02]  /*13b0*/  SHF.L.U64.HI R49, R49, 0x2, R51 ;  /* 0x0000000231317819 */ /* 0x000fe40000010233 */
[----:B0-----:R-:W-:Y:S02]  /*13c0*/  IADD3 R18, P0, R47, UR6, RZ ;  /* 0x000000062f127c10 */ /* 0x001fe4000ff1e0ff */
[----:B------:R-:W-:Y:S02]  /*13d0*/  IADD3 R52, P1, R47, UR8, RZ ;  /* 0x000000082f347c10 */ /* 0x000fe4000ff3e0ff */
[----:B------:R-:W-:-:S02]  /*13e0*/  IADD3.X R19, R49, UR7, RZ, P0, !PT ;  /* 0x0000000731137c10 */ /* 0x000fc400087fe4ff */
[----:B------:R-:W-:-:S03]  /*13f0*/  IADD3.X R53, R49, UR9, RZ, P1, !PT ;  /* 0x0000000931357c10 */ /* 0x000fc60008ffe4ff */
[----:B------:R0:W4:Y:S04]  /*1400*/  LDG.E.EL R49, desc[UR4][R18.64] ;  /* 0x0000000412317981 */ /* 0x000128000c2e1900 */
[----:B------:R1:W5:Y:S01]  /*1410*/  LDG.E.EL R52, desc[UR4][R52.64] ;  /* 0x0000000434347981 */ /* 0x000362000c2e1900 */
[----:B------:R-:W-:Y:S01]  /*1420*/  FADD R45, -R48, R45 ;  /* 0x0000002d302d7221 */ /* 0x000fe20000000100 */
[----:B--2---:R-:W-:Y:S01]  /*1430*/  FADD R44, R41, R44 ;  /* 0x0000002c292c7221 */ /* 0x004fe20000000000 */
[----:B---3--:R-:W-:-:S03]  /*1440*/  FADD R47, R40, R7 ;  /* 0x00000007282f7221 */ /* 0x008fc60000000000 */
[----:B------:R-:W-:Y:S01]  /*1450*/  FADD R7, R25, R44 ;  /* 0x0000002c19077221 */ /* 0x000fe20000000000 */
[----:B------:R-:W-:Y:S01]  /*1460*/  IADD3 R25, P0, R28, R27, RZ ;  /* 0x0000001b1c197210 */ /* 0x000fe20007f1e0ff */
[----:B------:R-:W-:-:S04]  /*1470*/  FADD R50, R41, R50 ;  /* 0x0000003229327221 */ /* 0x000fc80000000000 */
[----:B------:R-:W-:Y:S01]  /*1480*/  FADD R47, R47, R50 ;  /* 0x000000322f2f7221 */ /* 0x000fe20000000000 */
[----:B------:R-:W-:Y:S02]  /*1490*/  IMAD.SHL.U32 R50, R25, 0x4, RZ ;  /* 0x0000000419327824 */ /* 0x000fe400078e00ff */
[----:B------:R-:W-:-:S03]  /*14a0*/  IMAD.X R44, R31, 0x1, R46, P0 ;  /* 0x000000011f2c7824 */ /* 0x000fc600000e062e */
[----:B0-----:R-:W-:Y:S02]  /*14b0*/  IADD3 R18, P0, R50, UR6, RZ ;  /* 0x0000000632127c10 */ /* 0x001fe4000ff1e0ff */
[----:B------:R-:W-:Y:S02]  /*14c0*/  SHF.L.U64.HI R25, R25, 0x2, R44 ;  /* 0x0000000219197819 */ /* 0x000fe4000001022c */
[----:B------:R-:W-:Y:S02]  /*14d0*/  IADD3 R50, P1, R50, UR8, RZ ;  /* 0x0000000832327c10 */ /* 0x000fe4000ff3e0ff */
[----:B------:R-:W-:Y:S02]  /*14e0*/  IADD3.X R19, R25, UR7, RZ, P0, !PT ;  /* 0x0000000719137c10 */ /* 0x000fe400087fe4ff */
[----:B------:R-:W-:-:S03]  /*14f0*/  IADD3.X R51, R25, UR9, RZ, P1, !PT ;  /* 0x0000000919337c10 */ /* 0x000fc60008ffe4ff */
[----:B------:R0:W2:Y:S04]  /*1500*/  LDG.E.EL R25, desc[UR4][R18.64] ;  /* 0x0000000412197981 */ /* 0x0000a8000c2e1900 */
[----:B------:R3:W2:Y:S01]  /*1510*/  LDG.E.EL R50, desc[UR4][R50.64] ;  /* 0x0000000432327981 */ /* 0x0006a2000c2e1900 */
[----:B------:R-:W-:Y:S01]  /*1520*/  FADD R44, -R47, R7 ;  /* 0x000000072f2c7221 */ /* 0x000fe20000000100 */
[----:B-1----:R-:W-:Y:S01]  /*1530*/  IADD3 R53, P0, R27, R34, RZ ;  /* 0x000000221b357210 */ /* 0x002fe20007f1e0ff */
[----:B------:R-:W-:Y:S02]  /*1540*/  FFMA R7, R11, R45, R48 ;  /* 0x0000002d0b077223 */ /* 0x000fe40000000030 */
[----:B------:R-:W-:Y:S02]  /*1550*/  FFMA R48, R10, R44, R47 ;  /* 0x0000002c0a307223 */ /* 0x000fe4000000002f */
[----:B------:R-:W-:-:S02]  /*1560*/  IMAD.X R44, R46, 0x1, R35, P0 ;  /* 0x000000012e2c7824 */ /* 0x000fc400000e0623 */
[----:B------:R-:W-:-:S03]  /*1570*/  IMAD.SHL.U32 R47, R53, 0x4, RZ ;  /* 0x00000004352f7824 */ /* 0x000fc600078e00ff */
[----:B------:R-:W-:Y:S02]  /*1580*/  SHF.L.U64.HI R53, R53, 0x2, R44 ;  /* 0x0000000235357819 */ /* 0x000fe4000001022c */
[----:B------:R-:W-:-:S04]  /*1590*/  IADD3 R44, P0, R47, UR6, RZ ;  /* 0x000000062f2c7c10 */ /* 0x000fc8000ff1e0ff */
[----:B------:R-:W-:Y:S02]  /*15a0*/  IADD3.X R45, R53, UR7, RZ, P0, !PT ;  /* 0x00000007352d7c10 */ /* 0x000fe400087fe4ff */
[----:B0-----:R-:W-:-:S04]  /*15b0*/  IADD3 R18, P0, R47, UR8, RZ ;  /* 0x000000082f127c10 */ /* 0x001fc8000ff1e0ff */
[----:B------:R-:W-:Y:S01]  /*15c0*/  IADD3.X R19, R53, UR9, RZ, P0, !PT ;  /* 0x0000000935137c10 */ /* 0x000fe200087fe4ff */
[----:B------:R-:W2:Y:S01]  /*15d0*/  LDG.E.EL R45, desc[UR4][R44.64] ;  /* 0x000000042c2d7981 */ /* 0x000ea2000c2e1900 */
[----:B---3--:R-:W-:-:S05]  /*15e0*/  IADD3 R51, P0, R36, R27, RZ ;  /* 0x0000001b24337210 */ /* 0x008fca0007f1e0ff */
[----:B------:R-:W-:Y:S02]  /*15f0*/  IMAD.X R46, R37, 0x1, R46, P0 ;  /* 0x00000001252e7824 */ /* 0x000fe400000e062e */
[C---:B------:R-:W-:Y:S01]  /*1600*/  IMAD.SHL.U32 R27, R51.reuse, 0x4, RZ ;  /* 0x00000004331b7824 */ /* 0x040fe200078e00ff */
[----:B------:R0:W3:Y:S02]  /*1610*/  LDG.E.EL R44, desc[UR4][R18.64] ;  /* 0x00000004122c7981 */ /* 0x0000e4000c2e1900 */
[----:B------:R-:W-:Y:S02]  /*1620*/  SHF.L.U64.HI R51, R51, 0x2, R46 ;  /* 0x0000000233337819 */ /* 0x000fe4000001022e */
[----:B------:R-:W-:-:S04]  /*1630*/  IADD3 R46, P0, R27, UR6, RZ ;  /* 0x000000061b2e7c10 */ /* 0x000fc8000ff1e0ff */
[----:B------:R-:W-:Y:S02]  /*1640*/  IADD3.X R47, R51, UR7, RZ, P0, !PT ;  /* 0x00000007332f7c10 */ /* 0x000fe400087fe4ff */
[----:B0-----:R-:W-:-:S04]  /*1650*/  IADD3 R18, P1, R27, UR8, RZ ;  /* 0x000000081b127c10 */ /* 0x001fc8000ff3e0ff */
[----:B------:R-:W3:Y:S01]  /*1660*/  LDG.E.EL R47, desc[UR4][R46.64] ;  /* 0x000000042e2f7981 */ /* 0x000ee2000c2e1900 */
[----:B------:R-:W-:-:S05]  /*1670*/  IADD3.X R19, R51, UR9, RZ, P1, !PT ;  /* 0x0000000933137c10 */ /* 0x000fca0008ffe4ff */
[----:B------:R0:W3:Y:S01]  /*1680*/  LDG.E.EL R46, desc[UR4][R18.64] ;  /* 0x00000004122e7981 */ /* 0x0000e2000c2e1900 */
[----:B----4-:R-:W-:Y:S01]  /*1690*/  FADD R49, R40, R49 ;  /* 0x0000003128317221 */ /* 0x010fe20000000000 */
[----:B-----5:R-:W-:Y:S01]  /*16a0*/  FADD R52, R41, R52 ;  /* 0x0000003429347221 */ /* 0x020fe20000000000 */
[----:B------:R-:W-:-:S04]  /*16b0*/  FADD R5, -R48, R5 ;  /* 0x0000000530057221 */ /* 0x000fc80000000100 */
[----:B------:R-:W-:Y:S01]  /*16c0*/  FFMA R5, R33, R5, R48 ;  /* 0x0000000521057223 */ /* 0x000fe20000000030 */
[----:B--2---:R-:W-:Y:S01]  /*16d0*/  FADD R27, R40, R25 ;  /* 0x00000019281b7221 */ /* 0x004fe20000000000 */
[----:B------:R-:W-:-:S04]  /*16e0*/  FADD R50, R41, R50 ;  /* 0x0000003229327221 */ /* 0x000fc80000000000 */
[----:B------:R-:W-:Y:S01]  /*16f0*/  FADD R50, R27, R50 ;  /* 0x000000321b327221 */ /* 0x000fe20000000000 */
[----:B------:R-:W-:Y:S01]  /*1700*/  IADD3 R27, P0, R15, R22, RZ ;  /* 0x000000160f1b7210 */ /* 0x000fe20007f1e0ff */
[----:B------:R-:W-:-:S04]  /*1710*/  FADD R25, R49, R52 ;  /* 0x0000003431197221 */ /* 0x000fc80000000000 */
[----:B------:R-:W-:Y:S02]  /*1720*/  IMAD.X R49, R13, 0x1, R23, P0 ;  /* 0x000000010d317824 */ /* 0x000fe400000e0617 */
[C---:B------:R-:W-:Y:S01]  /*1730*/  IMAD.SHL.U32 R52, R27.reuse, 0x4, RZ ;  /* 0x000000041b347824 */ /* 0x040fe200078e00ff */
[----:B------:R-:W-:Y:S02]  /*1740*/  IADD3 R22, P1, R21, R22, RZ ;  /* 0x0000001615167210 */ /* 0x000fe40007f3e0ff */
[----:B------:R-:W-:Y:S02]  /*1750*/  SHF.L.U64.HI R27, R27, 0x2, R49 ;  /* 0x000000021b1b7819 */ /* 0x000fe40000010231 */
[----:B0-----:R-:W-:Y:S01]  /*1760*/  IADD3 R18, P0, R52, UR6, RZ ;  /* 0x0000000634127c10 */ /* 0x001fe2000ff1e0ff */
[----:B------:R-:W-:-:S03]  /*1770*/  IMAD.X R23, R14, 0x1, R23, P1 ;  /* 0x000000010e177824 */ /* 0x000fc600008e0617 */
[----:B------:R-:W-:Y:S02]  /*1780*/  IADD3.X R19, R27, UR7, RZ, P0, !PT ;  /* 0x000000071b137c10 */ /* 0x000fe400087fe4ff */
[----:B------:R-:W-:-:S04]  /*1790*/  IADD3 R52, P0, R52, UR8, RZ ;  /* 0x0000000834347c10 */ /* 0x000fc8000ff1e0ff */
[----:B------:R-:W-:Y:S01]  /*17a0*/  IADD3.X R53, R27, UR9, RZ, P0, !PT ;  /* 0x000000091b357c10 */ /* 0x000fe200087fe4ff */
[----:B------:R-:W2:Y:S01]  /*17b0*/  LDG.E.EL R19, desc[UR4][R18.64] ;  /* 0x0000000412137981 */ /* 0x000ea2000c2e1900 */
[C---:B------:R-:W-:Y:S01]  /*17c0*/  SHF.L.U64.HI R27, R22.reuse, 0x2, R23 ;  /* 0x00000002161b7819 */ /* 0x040fe20000010217 */
[----:B------:R-:W-:-:S05]  /*17d0*/  IMAD.SHL.U32 R23, R22, 0x4, RZ ;  /* 0x0000000416177824 */ /* 0x000fca00078e00ff */
[----:B------:R-:W-:Y:S01]  /*17e0*/  IADD3 R22, P0, R23, UR6, RZ ;  /* 0x0000000617167c10 */ /* 0x000fe2000ff1e0ff */
[----:B------:R0:W4:Y:S02]  /*17f0*/  LDG.E.EL R18, desc[UR4][R52.64] ;  /* 0x0000000434127981 */ /* 0x000124000c2e1900 */
[----:B0-----:R-:W-:Y:S02]  /*1800*/  IADD3 R52, P1, R23, UR8, RZ ;  /* 0x0000000817347c10 */ /* 0x001fe4000ff3e0ff */
[----:B------:R-:W-:Y:S02]  /*1810*/  IADD3.X R23, R27, UR7, RZ, P0, !PT ;  /* 0x000000071b177c10 */ /* 0x000fe400087fe4ff */
[----:B------:R-:W-:Y:S02]  /*1820*/  IADD3.X R53, R27, UR9, RZ, P1, !PT ;  /* 0x000000091b357c10 */ /* 0x000fe40008ffe4ff */
[----:B------:R-:W-:Y:S01]  /*1830*/  IADD3 R27, P0, R24, R21, RZ ;  /* 0x00000015181b7210 */ /* 0x000fe20007f1e0ff */
[----:B------:R-:W-:Y:S01]  /*1840*/  FADD R50, -R25, R50 ;  /* 0x0000003219327221 */ /* 0x000fe20000000100 */
[----:B------:R-:W5:Y:S03]  /*1850*/  LDG.E.EL R23, desc[UR4][R22.64] ;  /* 0x0000000416177981 */ /* 0x000f66000c2e1900 */
[----:B------:R-:W-:-:S02]  /*1860*/  IMAD.X R48, R26, 0x1, R14, P0 ;  /* 0x000000011a307824 */ /* 0x000fc400000e060e */
[----:B------:R-:W-:-:S03]  /*1870*/  IMAD.SHL.U32 R51, R27, 0x4, RZ ;  /* 0x000000041b337824 */ /* 0x000fc600078e00ff */
[----:B------:R-:W-:Y:S02]  /*1880*/  SHF.L.U64.HI R27, R27, 0x2, R48 ;  /* 0x000000021b1b7819 */ /* 0x000fe40000010230 */
[----:B------:R-:W-:Y:S01]  /*1890*/  IADD3 R48, P0, R51, UR6, RZ ;  /* 0x0000000633307c10 */ /* 0x000fe2000ff1e0ff */
[----:B------:R-:W-:Y:S01]  /*18a0*/  FFMA R50, R8, R50, R25 ;  /* 0x0000003208327223 */ /* 0x000fe20000000019 */
[----:B------:R-:W-:Y:S01]  /*18b0*/  IADD3 R24, P1, R24, R15, RZ ;  /* 0x0000000f18187210 */ /* 0x000fe20007f3e0ff */
[----:B------:R-:W2:Y:S01]  /*18c0*/  LDG.E.EL R22, desc[UR4][R52.64] ;  /* 0x0000000434167981 */ /* 0x000ea2000c2e1900 */
[----:B------:R-:W-:-:S05]  /*18d0*/  IADD3.X R49, R27, UR7, RZ, P0, !PT ;  /* 0x000000071b317c10 */ /* 0x000fca00087fe4ff */
[----:B------:R0:W2:Y:S02]  /*18e0*/  LDG.E.EL R25, desc[UR4][R48.64] ;  /* 0x0000000430197981 */ /* 0x0000a4000c2e1900 */
[----:B0-----:R-:W-:Y:S01]  /*18f0*/  IADD3 R48, P0, R51, UR8, RZ ;  /* 0x0000000833307c10 */ /* 0x001fe2000ff1e0ff */
[----:B------:R-:W-:-:S03]  /*1900*/  IMAD.X R51, R26, 0x1, R13, P1 ;  /* 0x000000011a337824 */ /* 0x000fc600008e060d */
[----:B------:R-:W-:Y:S01]  /*1910*/  IADD3.X R49, R27, UR9, RZ, P0, !PT ;  /* 0x000000091b317c10 */ /* 0x000fe200087fe4ff */
[C---:B------:R-:W-:Y:S01]  /*1920*/  IMAD.SHL.U32 R27, R24.reuse, 0x4, RZ ;  /* 0x00000004181b7824 */ /* 0x040fe200078e00ff */
[----:B------:R-:W-:Y:S01]  /*1930*/  SHF.L.U64.HI R26, R24, 0x2, R51 ;  /* 0x00000002181a7819 */ /* 0x000fe20000010233 */
[C---:B------:R-:W-:Y:S01]  /*1940*/  FADD R45, R40.reuse, R45 ;  /* 0x0000002d282d7221 */ /* 0x040fe20000000000 */
[----:B---3--:R-:W-:Y:S01]  /*1950*/  FADD R47, R40, R47 ;  /* 0x0000002f282f7221 */ /* 0x008fe20000000000 */
[----:B------:R0:W3:Y:S01]  /*1960*/  LDG.E.EL R24, desc[UR4][R48.64] ;  /* 0x0000000430187981 */ /* 0x0000e2000c2e1900 */
[----:B------:R-:W-:Y:S01]  /*1970*/  IADD3 R52, P0, R27, UR6, RZ ;  /* 0x000000061b347c10 */ /* 0x000fe2000ff1e0ff */
[----:B------:R-:W-:-:S03]  /*1980*/  FADD R40, R41, R44 ;  /* 0x0000002c29287221 */ /* 0x000fc60000000000 */
[----:B------:R-:W-:Y:S02]  /*1990*/  IADD3.X R53, R26, UR7, RZ, P0, !PT ;  /* 0x000000071a357c10 */ /* 0x000fe400087fe4ff */
[----:B------:R-:W-:Y:S02]  /*19a0*/  IADD3 R44, P0, R15, R42, RZ ;  /* 0x0000002a0f2c7210 */ /* 0x000fe40007f1e0ff */
[----:B0-----:R-:W-:Y:S01]  /*19b0*/  IADD3 R48, P1, R27, UR8, RZ ;  /* 0x000000081b307c10 */ /* 0x001fe2000ff3e0ff */
[----:B------:R-:W-:Y:S02]  /*19c0*/  FADD R46, R41, R46 ;  /* 0x0000002e292e7221 */ /* 0x000fe40000000000 */
[----:B------:R-:W-:Y:S01]  /*19d0*/  IMAD.X R41, R13, 0x1, R43, P0 ;  /* 0x000000010d297824 */ /* 0x000fe200000e062b */
[----:B------:R0:W4:Y:S01]  /*19e0*/  LDG.E.EL R27, desc[UR4][R52.64] ;  /* 0x00000004341b7981 */ /* 0x000122000c2e1900 */
[----:B------:R-:W-:Y:S01]  /*19f0*/  IADD3.X R49, R26, UR9, RZ, P1, !PT ;  /* 0x000000091a317c10 */ /* 0x000fe20008ffe4ff */
[----:B------:R-:W-:-:S02]  /*1a00*/  IMAD.SHL.U32 R51, R44, 0x4, RZ ;  /* 0x000000042c337824 */ /* 0x000fc400078e00ff */
[----:B------:R-:W-:Y:S02]  /*1a10*/  SHF.L.U64.HI R44, R44, 0x2, R41 ;  /* 0x000000022c2c7819 */ /* 0x000fe40000010229 */
[----:B------:R1:W4:Y:S01]  /*1a20*/  LDG.E.EL R26, desc[UR4][R48.64] ;  /* 0x00000004301a7981 */ /* 0x000322000c2e1900 */
[----:B0-----:R-:W-:Y:S02]  /*1a30*/  IADD3 R52, P1, R21, R42, RZ ;  /* 0x0000002a15347210 */ /* 0x001fe40007f3e0ff */
[----:B-1----:R-:W-:-:S04]  /*1a40*/  IADD3 R48, P0, R51, UR6, RZ ;  /* 0x0000000633307c10 */ /* 0x002fc8000ff1e0ff */
[----:B------:R-:W-:Y:S02]  /*1a50*/  IADD3.X R49, R44, UR7, RZ, P0, !PT ;  /* 0x000000072c317c10 */ /* 0x000fe400087fe4ff */
[----:B------:R-:W-:Y:S02]  /*1a60*/  IADD3 R42, P0, R51, UR8, RZ ;  /* 0x00000008332a7c10 */ /* 0x000fe4000ff1e0ff */
[----:B------:R-:W-:Y:S01]  /*1a70*/  IADD3.X R51, R14, R43, RZ, P1, !PT ;  /* 0x0000002b0e337210 */ /* 0x000fe20000ffe4ff */
[----:B------:R0:W4:Y:S01]  /*1a80*/  LDG.E.EL R41, desc[UR4][R48.64] ;  /* 0x0000000430297981 */ /* 0x000122000c2e1900 */
[----:B------:R-:W-:Y:S02]  /*1a90*/  IADD3.X R43, R44, UR9, RZ, P0, !PT ;  /* 0x000000092c2b7c10 */ /* 0x000fe400087fe4ff */
[C---:B------:R-:W-:Y:S01]  /*1aa0*/  SHF.L.U64.HI R44, R52.reuse, 0x2, R51 ;  /* 0x00000002342c7819 */ /* 0x040fe20000010233 */
[----:B------:R-:W-:Y:S02]  /*1ab0*/  IMAD.SHL.U32 R51, R52, 0x4, RZ ;  /* 0x0000000434337824 */ /* 0x000fe400078e00ff */
[----:B------:R-:W-:Y:S01]  /*1ac0*/  FADD R40, R45, R40 ;  /* 0x000000282d287221 */ /* 0x000fe20000000000 */
[----:B------:R-:W4:Y:S02]  /*1ad0*/  LDG.E.EL R42, desc[UR4][R42.64] ;  /* 0x000000042a2a7981 */ /* 0x000f24000c2e1900 */
[----:B------:R-:W-:-:S02]  /*1ae0*/  IADD3 R52, P0, R51, UR6, RZ ;  /* 0x0000000633347c10 */ /* 0x000fc4000ff1e0ff */
[----:B0-----:R-:W-:Y:S02]  /*1af0*/  IADD3 R48, P1, R51, UR8, RZ ;  /* 0x0000000833307c10 */ /* 0x001fe4000ff3e0ff */
[----:B------:R-:W-:Y:S02]  /*1b00*/  IADD3.X R53, R44, UR7, RZ, P0, !PT ;  /* 0x000000072c357c10 */ /* 0x000fe400087fe4ff */
[----:B------:R-:W-:Y:S01]  /*1b10*/  IADD3 R45, P0, R16, R21, RZ ;  /* 0x00000015102d7210 */ /* 0x000fe20007f1e0ff */
[----:B------:R-:W-:Y:S01]  /*1b20*/  FADD R51, R47, R46 ;  /* 0x0000002e2f337221 */ /* 0x000fe20000000000 */
[----:B------:R-:W-:Y:S01]  /*1b30*/  IADD3.X R49, R44, UR9, RZ, P1, !PT ;  /* 0x000000092c317c10 */ /* 0x000fe20008ffe4ff */
[----:B------:R0:W4:Y:S02]  /*1b40*/  LDG.E.EL R43, desc[UR4][R52.64] ;  /* 0x00000004342b7981 */ /* 0x000124000c2e1900 */
[----:B------:R-:W-:Y:S02]  /*1b50*/  IMAD.X R46, R17, 0x1, R14, P0 ;  /* 0x00000001112e7824 */ /* 0x000fe400000e060e */
[----:B------:R1:W4:Y:S01]  /*1b60*/  LDG.E.EL R44, desc[UR4][R48.64] ;  /* 0x00000004302c7981 */ /* 0x000322000c2e1900 */
[----:B0-----:R-:W-:-:S02]  /*1b70*/  IMAD.SHL.U32 R52, R45, 0x4, RZ ;  /* 0x000000042d347824 */ /* 0x001fc400078e00ff */
[----:B-1----:R-:W-:-:S03]  /*1b80*/  SHF.L.U64.HI R48, R45, 0x2, R46 ;  /* 0x000000022d307819 */ /* 0x002fc6000001022e */
[----:B------:R-:W-:Y:S02]  /*1b90*/  IADD3 R46, P0, R52, UR6, RZ ;  /* 0x00000006342e7c10 */ /* 0x000fe4000ff1e0ff */
[----:B------:R-:W-:Y:S02]  /*1ba0*/  IADD3 R16, P1, R16, R15, RZ ;  /* 0x0000000f10107210 */ /* 0x000fe40007f3e0ff */
[----:B------:R-:W-:Y:S02]  /*1bb0*/  IADD3.X R47, R48, UR7, RZ, P0, !PT ;  /* 0x00000007302f7c10 */ /* 0x000fe400087fe4ff */
[----:B------:R-:W-:Y:S01]  /*1bc0*/  IADD3 R52, P0, R52, UR8, RZ ;  /* 0x0000000834347c10 */ /* 0x000fe2000ff1e0ff */
[----:B------:R-:W-:Y:S02]  /*1bd0*/  IMAD.X R49, R17, 0x1, R13, P1 ;  /* 0x0000000111317824 */ /* 0x000fe400008e060d */
[----:B------:R-:W-:Y:S01]  /*1be0*/  FADD R51, -R40, R51 ;  /* 0x0000003328337221 */ /* 0x000fe20000000100 */
[----:B------:R-:W-:Y:S01]  /*1bf0*/  FADD R6, -R50, R6 ;  /* 0x0000000632067221 */ /* 0x000fe20000000100 */
[----:B------:R-:W-:Y:S01]  /*1c00*/  IADD3.X R53, R48, UR9, RZ, P0, !PT ;  /* 0x0000000930357c10 */ /* 0x000fe200087fe4ff */
[C---:B------:R-:W-:Y:S01]  /*1c10*/  IMAD.SHL.U32 R48, R16.reuse, 0x4, RZ ;  /* 0x0000000410307824 */ /* 0x040fe200078e00ff */
[----:B------:R-:W-:Y:S01]  /*1c20*/  SHF.L.U64.HI R49, R16, 0x2, R49 ;  /* 0x0000000210317819 */ /* 0x000fe20000010231 */
[----:B------:R-:W4:Y:S03]  /*1c30*/  LDG.E.EL R45, desc[UR4][R46.64] ;  /* 0x000000042e2d7981 */ /* 0x000f26000c2e1900 */
[----:B------:R-:W-:Y:S01]  /*1c40*/  IADD3 R16, P0, R48, UR6, RZ ;  /* 0x0000000630107c10 */ /* 0x000fe2000ff1e0ff */
[----:B------:R-:W-:Y:S01]  /*1c50*/  FFMA R40, R11, R51, R40 ;  /* 0x000000330b287223 */ /* 0x000fe20000000028 */
[----:B------:R-:W-:-:S02]  /*1c60*/  IADD3 R48, P1, R48, UR8, RZ ;  /* 0x0000000830307c10 */ /* 0x000fc4000ff3e0ff */
[----:B------:R-:W-:Y:S02]  /*1c70*/  IADD3.X R17, R49, UR7, RZ, P0, !PT ;  /* 0x0000000731117c10 */ /* 0x000fe400087fe4ff */
[----:B------:R-:W-:Y:S01]  /*1c80*/  IADD3 R51, P0, R15, R32, RZ ;  /* 0x000000200f337210 */ /* 0x000fe20007f1e0ff */
[----:B------:R0:W4:Y:S01]  /*1c90*/  LDG.E.EL R46, desc[UR4][R52.64] ;  /* 0x00000004342e7981 */ /* 0x000122000c2e1900 */
[----:B------:R-:W-:Y:S01]  /*1ca0*/  IADD3.X R49, R49, UR9, RZ, P1, !PT ;  /* 0x0000000931317c10 */ /* 0x000fe20008ffe4ff */
[----:B------:R-:W-:Y:S02]  /*1cb0*/  FFMA R6, R33, R6, R50 ;  /* 0x0000000621067223 */ /* 0x000fe40000000032 */
[----:B------:R1:W4:Y:S01]  /*1cc0*/  LDG.E.EL R47, desc[UR4][R16.64] ;  /* 0x00000004102f7981 */ /* 0x000322000c2e1900 */
[----:B------:R-:W-:-:S03]  /*1cd0*/  IMAD.SHL.U32 R50, R51, 0x4, RZ ;  /* 0x0000000433327824 */ /* 0x000fc600078e00ff */
[----:B------:R-:W4:Y:S01]  /*1ce0*/  LDG.E.EL R48, desc[UR4][R48.64] ;  /* 0x0000000430307981 */ /* 0x000f22000c2e1900 */
[----:B0-----:R-:W-:Y:S01]  /*1cf0*/  IMAD.X R52, R13, 0x1, R29, P0 ;  /* 0x000000010d347824 */ /* 0x001fe200000e061d */
[----:B-1----:R-:W-:-:S04]  /*1d00*/  IADD3 R17, P1, R21, R32, RZ ;  /* 0x0000002015117210 */ /* 0x002fc80007f3e0ff */
[----:B------:R-:W-:Y:S02]  /*1d10*/  SHF.L.U64.HI R51, R51, 0x2, R52 ;  /* 0x0000000233337819 */ /* 0x000fe40000010234 */
[----:B------:R-:W-:Y:S01]  /*1d20*/  IADD3 R52, P0, R50, UR6, RZ ;  /* 0x0000000632347c10 */ /* 0x000fe2000ff1e0ff */
[----:B------:R-:W-:-:S03]  /*1d30*/  IMAD.X R16, R14, 0x1, R29, P1 ;  /* 0x000000010e107824 */ /* 0x000fc600008e061d */
[----:B------:R-:W-:Y:S02]  /*1d40*/  IADD3.X R53, R51, UR7, RZ, P0, !PT ;  /* 0x0000000733357c10 */ /* 0x000fe400087fe4ff */
[C---:B------:R-:W-:Y:S01]  /*1d50*/  SHF.L.U64.HI R29, R17.reuse, 0x2, R16 ;  /* 0x00000002111d7819 */ /* 0x040fe20000010210 */
[----:B------:R-:W-:Y:S01]  /*1d60*/  IMAD.SHL.U32 R17, R17, 0x4, RZ ;  /* 0x0000000411117824 */ /* 0x000fe200078e00ff */
[----:B------:R-:W-:Y:S01]  /*1d70*/  IADD3 R50, P0, R50, UR8, RZ ;  /* 0x0000000832327c10 */ /* 0x000fe2000ff1e0ff */
[----:B------:R0:W4:Y:S03]  /*1d80*/  LDG.E.EL R49, desc[UR4][R52.64] ;  /* 0x0000000434317981 */ /* 0x000126000c2e1900 */
[----:B------:R-:W-:Y:S02]  /*1d90*/  IADD3.X R51, R51, UR9, RZ, P0, !PT ;  /* 0x0000000933337c10 */ /* 0x000fe400087fe4ff */
[----:B------:R-:W-:-:S03]  /*1da0*/  IADD3 R16, P0, R17, UR6, RZ ;  /* 0x0000000611107c10 */ /* 0x000fc6000ff1e0ff */
[----:B------:R1:W4:Y:S01]  /*1db0*/  LDG.E.EL R50, desc[UR4][R50.64] ;  /* 0x0000000432327981 */ /* 0x000322000c2e1900 */
[----:B0-----:R-:W-:Y:S02]  /*1dc0*/  IADD3 R52, P1, R17, UR8, RZ ;  /* 0x0000000811347c10 */ /* 0x001fe4000ff3e0ff */
[----:B------:R-:W-:Y:S02]  /*1dd0*/  IADD3.X R17, R29, UR7, RZ, P0, !PT ;  /* 0x000000071d117c10 */ /* 0x000fe400087fe4ff */
[----:B------:R-:W-:-:S04]  /*1de0*/  IADD3.X R53, R29, UR9, RZ, P1, !PT ;  /* 0x000000091d357c10 */ /* 0x000fc80008ffe4ff */
[----:B------:R-:W4:Y:S04]  /*1df0*/  LDG.E.EL R17, desc[UR4][R16.64] ;  /* 0x0000000410117981 */ /* 0x000f28000c2e1900 */
[----:B------:R0:W4:Y:S01]  /*1e00*/  LDG.E.EL R16, desc[UR4][R52.64] ;  /* 0x0000000434107981 */ /* 0x000122000c2e1900 */
[----:B------:R-:W-:-:S04]  /*1e10*/  FADD R7, -R40, R7 ;  /* 0x0000000728077221 */ /* 0x000fc80000000100 */
[----:B------:R-:W-:Y:S01]  /*1e20*/  FFMA R7, R33, R7, R40 ;  /* 0x0000000721077223 */ /* 0x000fe20000000028 */
[----:B------:R-:W-:-:S05]  /*1e30*/  IADD3 R40, P0, R28, R21, RZ ;  /* 0x000000151c287210 */ /* 0x000fca0007f1e0ff */
[----:B------:R-:W-:Y:S02]  /*1e40*/  IMAD.X R29, R31, 0x1, R14, P0 ;  /* 0x000000011f1d7824 */ /* 0x000fe400000e060e */
[----:B-1----:R-:W-:-:S03]  /*1e50*/  IMAD.SHL.U32 R51, R40, 0x4, RZ ;  /* 0x0000000428337824 */ /* 0x002fc600078e00ff */
[----:B------:R-:W-:Y:S02]  /*1e60*/  SHF.L.U64.HI R40, R40, 0x2, R29 ;  /* 0x0000000228287819 */ /* 0x000fe4000001021d */
[----:B------:R-:W-:-:S04]  /*1e70*/  IADD3 R32, P0, R51, UR6, RZ ;  /* 0x0000000633207c10 */ /* 0x000fc8000ff1e0ff */
[----:B------:R-:W-:Y:S02]  /*1e80*/  IADD3.X R33, R40, UR7, RZ, P0, !PT ;  /* 0x0000000728217c10 */ /* 0x000fe400087fe4ff */
[----:B0-----:R-:W-:Y:S02]  /*1e90*/  IADD3 R52, P0, R51, UR8, RZ ;  /* 0x0000000833347c10 */ /* 0x001fe4000ff1e0ff */
[----:B------:R-:W-:Y:S01]  /*1ea0*/  IADD3 R51, P1, R28, R15, RZ ;  /* 0x0000000f1c337210 */ /* 0x000fe20007f3e0ff */
[----:B------:R0:W4:Y:S01]  /*1eb0*/  LDG.E.EL R29, desc[UR4][R32.64] ;  /* 0x00000004201d7981 */ /* 0x000122000c2e1900 */
[----:B------:R-:W-:-:S03]  /*1ec0*/  IADD3.X R53, R40, UR9, RZ, P0, !PT ;  /* 0x0000000928357c10 */ /* 0x000fc600087fe4ff */
[----:B------:R-:W-:Y:S02]  /*1ed0*/  IMAD.X R40, R31, 0x1, R13, P1 ;  /* 0x000000011f287824 */ /* 0x000fe400008e060d */
[C---:B------:R-:W-:Y:S01]  /*1ee0*/  IMAD.SHL.U32 R31, R51.reuse, 0x4, RZ ;  /* 0x00000004331f7824 */ /* 0x040fe200078e00ff */
[----:B------:R1:W4:Y:S02]  /*1ef0*/  LDG.E.EL R28, desc[UR4][R52.64] ;  /* 0x00000004341c7981 */ /* 0x000324000c2e1900 */
[----:B------:R-:W-:Y:S01]  /*1f00*/  SHF.L.U64.HI R40, R51, 0x2, R40 ;  /* 0x0000000233287819 */ /* 0x000fe20000010228 */
[----:B0-----:R-:W-:Y:S01]  /*1f10*/  IMAD.WIDE R32, R30, 0x4, R38 ;  /* 0x000000041e207825 */ /* 0x001fe200078e0226 */
[----:B------:R-:W-:Y:S02]  /*1f20*/  IADD3 R30, P0, R31, UR6, RZ ;  /* 0x000000061f1e7c10 */ /* 0x000fe4000ff1e0ff */
[----:B------:R-:W-:Y:S02]  /*1f30*/  IADD3 R38, P1, R31, UR8, RZ ;  /* 0x000000081f267c10 */ /* 0x000fe4000ff3e0ff */
[----:B------:R-:W-:Y:S01]  /*1f40*/  IADD3.X R31, R40, UR7, RZ, P0, !PT ;  /* 0x00000007281f7c10 */ /* 0x000fe200087fe4ff */
[----:B------:R-:W4:Y:S01]  /*1f50*/  LDG.E.EL R32, desc[UR4][R32.64] ;  /* 0x0000000420207981 */ /* 0x000f22000c2e1900 */
[----:B------:R-:W-:-:S02]  /*1f60*/  IADD3.X R39, R40, UR9, RZ, P1, !PT ;  /* 0x0000000928277c10 */ /* 0x000fc40008ffe4ff */
[----:B------:R-:W-:Y:S02]  /*1f70*/  IADD3 R40, P0, R15, R34, RZ ;  /* 0x000000220f287210 */ /* 0x000fe40007f1e0ff */
[----:B------:R-:W4:Y:S03]  /*1f80*/  LDG.E.EL R31, desc[UR4][R30.64] ;  /* 0x000000041e1f7981 */ /* 0x000f26000c2e1900 */
[----:B-1----:R-:W-:Y:S02]  /*1f90*/  IMAD.X R53, R13, 0x1, R35, P0 ;  /* 0x000000010d357824 */ /* 0x002fe400000e0623 */
[----:B------:R-:W-:-:S03]  /*1fa0*/  IMAD.SHL.U32 R51, R40, 0x4, RZ ;  /* 0x0000000428337824 */ /* 0x000fc600078e00ff */
[----:B------:R-:W-:Y:S01]  /*1fb0*/  SHF.L.U64.HI R40, R40, 0x2, R53 ;  /* 0x0000000228287819 */ /* 0x000fe20000010235 */
[----:B------:R0:W4:Y:S01]  /*1fc0*/  LDG.E.EL R30, desc[UR4][R38.64] ;  /* 0x00000004261e7981 */ /* 0x000122000c2e1900 */
[----:B------:R-:W-:Y:S02]  /*1fd0*/  IADD3 R52, P1, R21, R34, RZ ;  /* 0x0000002215347210 */ /* 0x000fe40007f3e0ff */
[----:B0-----:R-:W-:-:S04]  /*1fe0*/  IADD3 R38, P0, R51, UR6, RZ ;  /* 0x0000000633267c10 */ /* 0x001fc8000ff1e0ff */
[----:B------:R-:W-:Y:S02]  /*1ff0*/  IADD3.X R39, R40, UR7, RZ, P0, !PT ;  /* 0x0000000728277c10 */ /* 0x000fe400087fe4ff */
[----:B------:R-:W-:Y:S01]  /*2000*/  IADD3 R34, P0, R51, UR8, RZ ;  /* 0x0000000833227c10 */ /* 0x000fe2000ff1e0ff */
[----:B------:R-:W-:Y:S02]  /*2010*/  IMAD.X R51, R14, 0x1, R35, P1 ;  /* 0x000000010e337824 */ /* 0x000fe400008e0623 */
[----:B------:R0:W4:Y:S01]  /*2020*/  LDG.E.EL R33, desc[UR4][R38.64] ;  /* 0x0000000426217981 */ /* 0x000122000c2e1900 */
[----:B------:R-:W-:Y:S01]  /*2030*/  IADD3.X R35, R40, UR9, RZ, P0, !PT ;  /* 0x0000000928237c10 */ /* 0x000fe200087fe4ff */
[----:B------:R-:W-:-:S04]  /*2040*/  IMAD.SHL.U32 R40, R52, 0x4, RZ ;  /* 0x0000000434287824 */ /* 0x000fc800078e00ff */
[----:B------:R-:W4:Y:S01]  /*2050*/  LDG.E.EL R34, desc[UR4][R34.64] ;  /* 0x0000000422227981 */ /* 0x000f22000c2e1900 */
[----:B0-----:R-:W-:Y:S02]  /*2060*/  SHF.L.U64.HI R39, R52, 0x2, R51 ;  /* 0x0000000234277819 */ /* 0x001fe40000010233 */
[----:B------:R-:W-:-:S04]  /*2070*/  IADD3 R52, P0, R40, UR6, RZ ;  /* 0x0000000628347c10 */ /* 0x000fc8000ff1e0ff */
[----:B------:R-:W-:Y:S02]  /*2080*/  IADD3.X R53, R39, UR7, RZ, P0, !PT ;  /* 0x0000000727357c10 */ /* 0x000fe400087fe4ff */
[----:B------:R-:W-:-:S03]  /*2090*/  IADD3 R38, P0, R40, UR8, RZ ;  /* 0x0000000828267c10 */ /* 0x000fc6000ff1e0ff */
[----:B------:R-:W4:Y:S01]  /*20a0*/  LDG.E.EL R35, desc[UR4][R52.64] ;  /* 0x0000000434237981 */ /* 0x000f22000c2e1900 */
[----:B------:R-:W-:Y:S02]  /*20b0*/  IADD3.X R39, R39, UR9, RZ, P0, !PT ;  /* 0x0000000927277c10 */ /* 0x000fe400087fe4ff */
[----:B------:R-:W-:Y:S02]  /*20c0*/  IADD3 R40, P0, R36, R21, RZ ;  /* 0x0000001524287210 */ /* 0x000fe40007f1e0ff */
[----:B------:R-:W-:Y:S02]  /*20d0*/  IADD3 R21, P1, R36, R15, RZ ;  /* 0x0000000f24157210 */ /* 0x000fe40007f3e0ff */
[----:B------:R0:W4:Y:S01]  /*20e0*/  LDG.E.EL R36, desc[UR4][R38.64] ;  /* 0x0000000426247981 */ /* 0x000122000c2e1900 */
[----:B------:R-:W-:Y:S02]  /*20f0*/  IMAD.X R15, R37, 0x1, R14, P0 ;  /* 0x00000001250f7824 */ /* 0x000fe400000e060e */
[----:B------:R-:W-:-:S03]  /*2100*/  IMAD.SHL.U32 R14, R40, 0x4, RZ ;  /* 0x00000004280e7824 */ /* 0x000fc600078e00ff */
[----:B------:R-:W-:Y:S02]  /*2110*/  SHF.L.U64.HI R40, R40, 0x2, R15 ;  /* 0x0000000228287819 */ /* 0x000fe4000001020f */
[----:B0-----:R-:W-:Y:S01]  /*2120*/  IADD3 R38, P0, R14, UR6, RZ ;  /* 0x000000060e267c10 */ /* 0x001fe2000ff1e0ff */
[----:B------:R-:W-:-:S03]  /*2130*/  IMAD.X R13, R37, 0x1, R13, P1 ;  /* 0x00000001250d7824 */ /* 0x000fc600008e060d */
[----:B------:R-:W-:Y:S02]  /*2140*/  IADD3.X R39, R40, UR7, RZ, P0, !PT ;  /* 0x0000000728277c10 */ /* 0x000fe400087fe4ff */
[----:B------:R-:W-:Y:S02]  /*2150*/  IADD3 R14, P0, R14, UR8, RZ ;  /* 0x000000080e0e7c10 */ /* 0x000fe4000ff1e0ff */
[C---:B------:R-:W-:Y:S01]  /*2160*/  SHF.L.U64.HI R13, R21.reuse, 0x2, R13 ;  /* 0x00000002150d7819 */ /* 0x040fe2000001020d */
[----:B------:R-:W-:Y:S01]  /*2170*/  IMAD.SHL.U32 R21, R21, 0x4, RZ ;  /* 0x0000000415157824 */ /* 0x000fe200078e00ff */
[----:B------:R-:W-:Y:S01]  /*2180*/  IADD3.X R15, R40, UR9, RZ, P0, !PT ;  /* 0x00000009280f7c10 */ /* 0x000fe200087fe4ff */
[----:B------:R-:W4:Y:S03]  /*2190*/  LDG.E.EL R37, desc[UR4][R38.64] ;  /* 0x0000000426257981 */ /* 0x000f26000c2e1900 */
[----:B------:R-:W-:Y:S01]  /*21a0*/  IADD3 R52, P0, R21, UR6, RZ ;  /* 0x0000000615347c10 */ /* 0x000fe2000ff1e0ff */
[C---:B-----5:R-:W-:Y:S01]  /*21b0*/  FADD R23, R2.reuse, R23 ;  /* 0x0000001702177221 */ /* 0x060fe20000000000 */
[----:B------:R0:W5:Y:S02]  /*21c0*/  LDG.E.EL R38, desc[UR4][R14.64] ;  /* 0x000000040e267981 */ /* 0x000164000c2e1900 */
[----:B------:R-:W-:Y:S01]  /*21d0*/  IADD3.X R53, R13, UR7, RZ, P0, !PT ;  /* 0x000000070d357c10 */ /* 0x000fe200087fe4ff */
[C---:B--2---:R-:W-:Y:S01]  /*21e0*/  FADD R25, R2.reuse, R25 ;  /* 0x0000001902197221 */ /* 0x044fe20000000000 */
[----:B------:R-:W-:-:S03]  /*21f0*/  FADD R19, R2, R19 ;  /* 0x0000001302137221 */ /* 0x000fc60000000000 */
[----:B------:R-:W2:Y:S01]  /*2200*/  LDG.E.EL R39, desc[UR4][R52.64] ;  /* 0x0000000434277981 */ /* 0x000ea2000c2e1900 */
[----:B0-----:R-:W-:-:S04]  /*2210*/  IADD3 R14, P1, R21, UR8, RZ ;  /* 0x00000008150e7c10 */ /* 0x001fc8000ff3e0ff */
[----:B------:R-:W-:Y:S01]  /*2220*/  IADD3.X R15, R13, UR9, RZ, P1, !PT ;  /* 0x000000090d0f7c10 */ /* 0x000fe20008ffe4ff */
[C---:B------:R-:W-:Y:S01]  /*2230*/  FADD R13, R3.reuse, R22 ;  /* 0x00000016030d7221 */ /* 0x040fe20000000000 */
[C---:B---3--:R-:W-:Y:S01]  /*2240*/  FADD R24, R3.reuse, R24 ;  /* 0x0000001803187221 */ /* 0x048fe20000000000 */
[----:B----4-:R-:W-:Y:S02]  /*2250*/  FADD R22, R3, R18 ;  /* 0x0000001203167221 */ /* 0x010fe40000000000 */
[----:B------:R-:W-:Y:S01]  /*2260*/  FADD R18, R23, R13 ;  /* 0x0000000d17127221 */ /* 0x000fe20000000000 */
[----:B------:R-:W-:Y:S01]  /*2270*/  FADD R25, R25, R24 ;  /* 0x0000001819197221 */ /* 0x000fe20000000000 */
[----:B------:R0:W3:Y:S03]  /*2280*/  LDG.E.EL R40, desc[UR4][R14.64] ;  /* 0x000000040e287981 */ /* 0x0000e6000c2e1900 */
[----:B------:R-:W-:Y:S01]  /*2290*/  FADD R25, -R18, R25 ;  /* 0x0000001912197221 */ /* 0x000fe20000000100 */
[----:B------:R-:W-:-:S02]  /*22a0*/  FADD R21, R19, R22 ;  /* 0x0000001613157221 */ /* 0x000fc40000000000 */
[----:B------:R-:W1:Y:S01]  /*22b0*/  LDC.64 R22, c[0x0][0x260] ;  /* 0x00009800ff167b82 */ /* 0x000e620000000a00 */
[----:B------:R-:W-:-:S07]  /*22c0*/  FADD R27, R2, R27 ;  /* 0x0000001b021b7221 */ /* 0x000fce0000000000 */
[----:B0-----:R-:W0:Y:S01]  /*22d0*/  LDC.64 R14, c[0x0][0x268] ;  /* 0x00009a00ff0e7b82 */ /* 0x001e220000000a00 */
[----:B------:R-:W-:Y:S01]  /*22e0*/  FADD R26, R3, R26 ;  /* 0x0000001a031a7221 */ /* 0x000fe20000000000 */
[----:B------:R-:W-:Y:S01]  /*22f0*/  FADD R13, R2, R41 ;  /* 0x00000029020d7221 */ /* 0x000fe20000000000 */
[----:B------:R-:W-:-:S05]  /*2300*/  FFMA R41, R9, R25, R18 ;  /* 0x0000001909297223 */ /* 0x000fca0000000012 */
[----:B------:R-:W4:Y:S08]  /*2310*/  LDC.64 R18, c[0x0][0x270] ;  /* 0x00009c00ff127b82 */ /* 0x000f300000000a00 */
[----:B------:R-:W0:Y:S01]  /*2320*/  LDC.64 R24, c[0x0][0x210] ;  /* 0x00008400ff187b82 */ /* 0x000e220000000a00 */
[----:B------:R-:W-:Y:S01]  /*2330*/  FADD R26, R27, R26 ;  /* 0x0000001a1b1a7221 */ /* 0x000fe20000000000 */
[----:B------:R-:W-:-:S03]  /*2340*/  FADD R42, R3, R42 ;  /* 0x0000002a032a7221 */ /* 0x000fc60000000000 */
[----:B------:R-:W-:Y:S01]  /*2350*/  FADD R26, -R21, R26 ;  /* 0x0000001a151a7221 */ /* 0x000fe20000000100 */
[----:B------:R-:W-:Y:S01]  /*2360*/  FADD R27, R2, R43 ;  /* 0x0000002b021b7221 */ /* 0x000fe20000000000 */
[----:B------:R-:W-:Y:S01]  /*2370*/  FADD R13, R13, R42 ;  /* 0x0000002a0d0d7221 */ /* 0x000fe20000000000 */
[----:B------:R-:W-:Y:S01]  /*2380*/  FADD R44, R3, R44 ;  /* 0x0000002c032c7221 */ /* 0x000fe20000000000 */
[----:B------:R-:W-:-:S03]  /*2390*/  FFMA R42, R9, R26, R21 ;  /* 0x0000001a092a7223 */ /* 0x000fc60000000015 */
[----:B------:R-:W-:Y:S01]  /*23a0*/  FADD R27, R27, R44 ;  /* 0x0000002c1b1b7221 */ /* 0x000fe20000000000 */
[----:B----4-:R-:W-:-:S06]  /*23b0*/  IMAD.WIDE R52, R20, 0x4, R18 ;  /* 0x0000000414347825 */ /* 0x010fcc00078e0212 */
[----:B------:R-:W4:Y:S01]  /*23c0*/  LDG.E.EL R52, desc[UR4][R52.64] ;  /* 0x0000000434347981 */ /* 0x000f22000c2e1900 */
[C---:B------:R-:W-:Y:S01]  /*23d0*/  FADD R45, R2.reuse, R45 ;  /* 0x0000002d022d7221 */ /* 0x040fe20000000000 */
[C---:B------:R-:W-:Y:S01]  /*23e0*/  FADD R46, R3.reuse, R46 ;  /* 0x0000002e032e7221 */ /* 0x040fe20000000000 */
[----:B------:R-:W-:Y:S01]  /*23f0*/  FADD R47, R2, R47 ;  /* 0x0000002f022f7221 */ /* 0x000fe20000000000 */
[----:B------:R-:W-:Y:S02]  /*2400*/  FADD R48, R3, R48 ;  /* 0x0000003003307221 */ /* 0x000fe40000000000 */
[----:B------:R-:W-:Y:S02]  /*2410*/  FADD R46, R45, R46 ;  /* 0x0000002e2d2e7221 */ /* 0x000fe40000000000 */
[----:B------:R-:W-:Y:S02]  /*2420*/  FADD R48, R47, R48 ;  /* 0x000000302f307221 */ /* 0x000fe40000000000 */
[----:B------:R-:W-:-:S02]  /*2430*/  FADD R46, -R27, R46 ;  /* 0x0000002e1b2e7221 */ /* 0x000fc40000000100 */
[----:B------:R-:W-:Y:S02]  /*2440*/  FADD R21, -R13, R48 ;  /* 0x000000300d157221 */ /* 0x000fe40000000100 */
[----:B------:R-:W-:Y:S01]  /*2450*/  FFMA R9, R10, R46, R27 ;  /* 0x0000002e0a097223 */ /* 0x000fe2000000001b */
[----:B-1----:R-:W-:-:S04]  /*2460*/  IMAD.WIDE R26, R12, 0x4, R22 ;  /* 0x000000040c1a7825 */ /* 0x002fc800078e0216 */
[----:B------:R-:W-:Y:S01]  /*2470*/  FADD R43, R2, R49 ;  /* 0x00000031022b7221 */ /* 0x000fe20000000000 */
[----:B------:R-:W-:-:S04]  /*2480*/  IMAD.WIDE R48, R12, 0x4, R18 ;  /* 0x000000040c307825 */ /* 0x000fc800078e0212 */
[----:B------:R-:W-:Y:S01]  /*2490*/  FFMA R10, R10, R21, R13 ;  /* 0x000000150a0a7223 */ /* 0x000fe2000000000d */
[----:B------:R-:W4:Y:S01]  /*24a0*/  LDG.E.EL R44, desc[UR4][R26.64] ;  /* 0x000000041a2c7981 */ /* 0x000f22000c2e1900 */
[----:B0-----:R-:W-:-:S03]  /*24b0*/  IMAD.WIDE R46, R0, 0x4, R24 ;  /* 0x00000004002e7825 */ /* 0x001fc600078e0218 */
[----:B------:R0:W4:Y:S01]  /*24c0*/  LDG.E.EL R45, desc[UR4][R48.64] ;  /* 0x00000004302d7981 */ /* 0x000122000c2e1900 */
[----:B------:R-:W-:Y:S01]  /*24d0*/  FADD R50, R3, R50 ;  /* 0x0000003203327221 */ /* 0x000fe20000000000 */
[----:B0-----:R-:W-:-:S04]  /*24e0*/  IMAD.WIDE R48, R0, 0x4, R14 ;  /* 0x0000000400307825 */ /* 0x001fc800078e020e */
[----:B------:R-:W-:Y:S01]  /*24f0*/  FADD R51, R2, R17 ;  /* 0x0000001102337221 */ /* 0x000fe20000000000 */
[----:B------:R-:W4:Y:S01]  /*2500*/  LDG.E.128 R12, desc[UR4][R46.64] ;  /* 0x000000042e0c7981 */ /* 0x000f22000c1e1d00 */
[----:B------:R-:W-:-:S03]  /*2510*/  FADD R24, R3, R16 ;  /* 0x0000001003187221 */ /* 0x000fc60000000000 */
[----:B------:R-:W4:Y:S01]  /*2520*/  LDG.E.128 R16, desc[UR4][R48.64] ;  /* 0x0000000430107981 */ /* 0x000f22000c1e1d00 */
[----:B------:R-:W-:Y:S01]  /*2530*/  FADD R51, R51, R24 ;  /* 0x0000001833337221 */ /* 0x000fe20000000000 */
[----:B------:R-:W-:-:S04]  /*2540*/  IMAD.WIDE R24, R20, 0x4, R22 ;  /* 0x0000000414187825 */ /* 0x000fc800078e0216 */
[----:B------:R-:W-:Y:S01]  /*2550*/  FADD R43, R43, R50 ;  /* 0x000000322b2b7221 */ /* 0x000fe20000000000 */
[----:B------:R-:W4:Y:S04]  /*2560*/  LDG.E.128 R20, desc[UR4][R48.64+0x800] ;  /* 0x0008000430147981 */ /* 0x000f28000c1e1d00 */
[----:B------:R-:W4:Y:S04]  /*2570*/  LDG.E.EL R50, desc[UR4][R24.64] ;  /* 0x0000000418327981 */ /* 0x000f28000c2e1900 */
[----:B------:R-:W4:Y:S01]  /*2580*/  LDG.E.128 R24, desc[UR4][R46.64+0x800] ;  /* 0x000800042e187981 */ /* 0x000f22000c1e1d00 */
[----:B------:R-:W-:Y:S01]  /*2590*/  FADD R29, R2, R29 ;  /* 0x0000001d021d7221 */ /* 0x000fe20000000000 */
[----:B------:R-:W-:-:S04]  /*25a0*/  FADD R28, R3, R28 ;  /* 0x0000001c031c7221 */ /* 0x000fc80000000000 */
[----:B------:R-:W-:Y:S01]  /*25b0*/  FADD R28, R29, R28 ;  /* 0x0000001c1d1c7221 */ /* 0x000fe20000000000 */
[----:B------:R-:W-:-:S03]  /*25c0*/  FADD R31, R2, R31 ;  /* 0x0000001f021f7221 */ /* 0x000fc60000000000 */
[----:B------:R-:W-:Y:S01]  /*25d0*/  FADD R28, -R51, R28 ;  /* 0x0000001c331c7221 */ /* 0x000fe20000000100 */
[----:B------:R-:W-:-:S04]  /*25e0*/  FADD R30, R3, R30 ;  /* 0x0000001e031e7221 */ /* 0x000fc80000000000 */
[----:B------:R-:W-:-:S04]  /*25f0*/  FADD R30, R31, R30 ;  /* 0x0000001e1f1e7221 */ /* 0x000fc80000000000 */
[----:B------:R-:W-:Y:S01]  /*2600*/  FADD R30, -R43, R30 ;  /* 0x0000001e2b1e7221 */ /* 0x000fe20000000100 */
[----:B------:R-:W-:Y:S01]  /*2610*/  FADD R33, R2, R33 ;  /* 0x0000002102217221 */ /* 0x000fe20000000000 */
[C---:B------:R-:W-:Y:S02]  /*2620*/  FFMA R51, R8.reuse, R28, R51 ;  /* 0x0000001c08337223 */ /* 0x040fe40000000033 */
[----:B------:R-:W-:Y:S01]  /*2630*/  FFMA R30, R8, R30, R43 ;  /* 0x0000001e081e7223 */ /* 0x000fe2000000002b */
[----:B------:R-:W-:Y:S01]  /*2640*/  FADD R42, -R41, R42 ;  /* 0x0000002a292a7221 */ /* 0x000fe20000000100 */
[----:B------:R-:W-:Y:S01]  /*2650*/  FADD R10, -R9, R10 ;  /* 0x0000000a090a7221 */ /* 0x000fe20000000100 */
[----:B------:R-:W-:Y:S01]  /*2660*/  FADD R35, R2, R35 ;  /* 0x0000002302237221 */ /* 0x000fe20000000000 */
[----:B------:R-:W-:-:S04]  /*2670*/  FADD R36, R3, R36 ;  /* 0x0000002403247221 */ /* 0x000fc80000000000 */
[----:B------:R-:W-:Y:S01]  /*2680*/  FADD R36, R35, R36 ;  /* 0x0000002423247221 */ /* 0x000fe20000000000 */
[C---:B------:R-:W-:Y:S01]  /*2690*/  FADD R37, R2.reuse, R37 ;  /* 0x0000002502257221 */ /* 0x040fe20000000000 */
[C---:B-----5:R-:W-:Y:S01]  /*26a0*/  FADD R38, R3.reuse, R38 ;  /* 0x0000002603267221 */ /* 0x060fe20000000000 */
[----:B--2---:R-:W-:Y:S01]  /*26b0*/  FADD R39, R2, R39 ;  /* 0x0000002702277221 */ /* 0x004fe20000000000 */
[----:B------:R-:W-:Y:S02]  /*26c0*/  FADD R2, R3, R34 ;  /* 0x0000002203027221 */ /* 0x000fe40000000000 */
[----:B------:R-:W-:Y:S02]  /*26d0*/  FADD R37, R37, R38 ;  /* 0x0000002625257221 */ /* 0x000fe40000000000 */
[----:B------:R-:W-:Y:S02]  /*26e0*/  FADD R2, R33, R2 ;  /* 0x0000000221027221 */ /* 0x000fe40000000000 */
[----:B------:R-:W-:Y:S01]  /*26f0*/  FADD R37, -R36, R37 ;  /* 0x0000002524257221 */ /* 0x000fe20000000100 */
[----:B---3--:R-:W-:-:S04]  /*2700*/  FADD R40, R3, R40 ;  /* 0x0000002803287221 */ /* 0x008fc80000000000 */
[----:B------:R-:W-:-:S04]  /*2710*/  FADD R39, R39, R40 ;  /* 0x0000002827277221 */ /* 0x000fc80000000000 */
[----:B------:R-:W-:Y:S01]  /*2720*/  FADD R39, -R2, R39 ;  /* 0x0000002702277221 */ /* 0x000fe20000000100 */
[----:B------:R-:W-:-:S03]  /*2730*/  FFMA R37, R11, R37, R36 ;  /* 0x000000250b257223 */ /* 0x000fc60000000024 */
[----:B------:R-:W-:Y:S01]  /*2740*/  FFMA R2, R11, R39, R2 ;  /* 0x000000270b027223 */ /* 0x000fe20000000002 */
[----:B------:R-:W-:-:S03]  /*2750*/  FADD R8, -R51, R30 ;  /* 0x0000001e33087221 */ /* 0x000fc60000000100 */
[----:B------:R-:W-:Y:S01]  /*2760*/  FADD R2, -R37, R2 ;  /* 0x0000000225027221 */ /* 0x000fe20000000100 */
[C---:B------:R-:W-:Y:S01]  /*2770*/  FFMA R41, R32.reuse, R42, R41 ;  /* 0x0000002a20297223 */ /* 0x040fe20000000029 */
[C---:B------:R-:W-:Y:S01]  /*2780*/  FFMA R9, R32.reuse, R10, R9 ;  /* 0x0000000a20097223 */ /* 0x040fe20000000009 */
[C---:B------:R-:W-:Y:S01]  /*2790*/  FFMA R8, R32.reuse, R8, R51 ;  /* 0x0000000820087223 */ /* 0x040fe20000000033 */
[----:B------:R-:W-:Y:S02]  /*27a0*/  FFMA R32, R32, R2, R37 ;  /* 0x0000000220207223 */ /* 0x000fe40000000025 */
[----:B------:R-:W0:Y:S02]  /*27b0*/  LDC.64 R2, c[0x0][0x280] ;  /* 0x0000a000ff027b82 */ /* 0x000e240000000a00 */
[----:B0-----:R-:W-:-:S04]  /*27c0*/  IMAD.WIDE R2, R0, 0x4, R2 ;  /* 0x0000000400027825 */ /* 0x001fc800078e0202 */
[--C-:B----4-:R-:W-:Y:S01]  /*27d0*/  FADD R15, R15, R44.reuse ;  /* 0x0000002c0f0f7221 */ /* 0x110fe20000000000 */
[--C-:B------:R-:W-:Y:S01]  /*27e0*/  FADD R13, R13, R44.reuse ;  /* 0x0000002c0d0d7221 */ /* 0x100fe20000000000 */
[--C-:B------:R-:W-:Y:S01]  /*27f0*/  FADD R14, R14, R44.reuse ;  /* 0x0000002c0e0e7221 */ /* 0x100fe20000000000 */
[----:B------:R-:W-:Y:S01]  /*2800*/  FADD R12, R12, R44 ;  /* 0x0000002c0c0c7221 */ /* 0x000fe20000000000 */
[--C-:B------:R-:W-:Y:S01]  /*2810*/  FADD R28, R19, R45.reuse ;  /* 0x0000002d131c7221 */ /* 0x100fe20000000000 */
[--C-:B------:R-:W-:Y:S01]  /*2820*/  FADD R11, R18, R45.reuse ;  /* 0x0000002d120b7221 */ /* 0x100fe20000000000 */
[--C-:B------:R-:W-:Y:S01]  /*2830*/  FADD R10, R17, R45.reuse ;  /* 0x0000002d110a7221 */ /* 0x100fe20000000000 */
[----:B------:R-:W-:Y:S01]  /*2840*/  FADD R45, R16, R45 ;  /* 0x0000002d102d7221 */ /* 0x000fe20000000000 */
[----:B------:R-:W-:Y:S01]  /*2850*/  FADD R28, R15, R28 ;  /* 0x0000001c0f1c7221 */ /* 0x000fe20000000000 */
[----:B------:R-:W-:Y:S01]  /*2860*/  FADD R14, R14, R11 ;  /* 0x0000000b0e0e7221 */ /* 0x000fe20000000000 */
[----:B------:R-:W-:Y:S01]  /*2870*/  FADD R15, R13, R10 ;  /* 0x0000000a0d0f7221 */ /* 0x000fe20000000000 */
[----:B------:R-:W-:Y:S01]  /*2880*/  FADD R45, R12, R45 ;  /* 0x0000002d0c2d7221 */ /* 0x000fe20000000000 */
[--C-:B------:R-:W-:Y:S01]  /*2890*/  FADD R11, R20, R52.reuse ;  /* 0x00000034140b7221 */ /* 0x100fe20000000000 */
[--C-:B------:R-:W-:Y:S01]  /*28a0*/  FADD R10, R21, R52.reuse ;  /* 0x00000034150a7221 */ /* 0x100fe20000000000 */
[--C-:B------:R-:W-:Y:S01]  /*28b0*/  FADD R13, R22, R52.reuse ;  /* 0x00000034160d7221 */ /* 0x100fe20000000000 */
[----:B------:R-:W-:Y:S01]  /*28c0*/  FADD R52, R23, R52 ;  /* 0x0000003417347221 */ /* 0x000fe20000000000 */
[C---:B------:R-:W-:Y:S01]  /*28d0*/  FADD R12, R45.reuse, R6 ;  /* 0x000000062d0c7221 */ /* 0x040fe20000000000 */
[----:B------:R-:W-:Y:S01]  /*28e0*/  FSETP.GEU.AND P6, PT, R45, -R6, PT ;  /* 0x800000062d00720b */ /* 0x000fe20003fce000 */
        /* <DEDUP_REMOVED lines=8> */
[C---:B------:R-:W-:Y:S01]  /*2970*/  FSETP.GEU.AND P0, PT, R15.reuse, -R4, PT ;  /* 0x800000040f00720b */ /* 0x040fe20003f0e000 */
[----:B------:R-:W-:Y:S01]  /*2980*/  FADD R13, R15, R4 ;  /* 0x000000040f0d7221 */ /* 0x000fe20000000000 */
[----:B------:R-:W-:Y:S01]  /*2990*/  SEL R4, R12, RZ, P6 ;  /* 0x000000ff0c047207 */ /* 0x000fe20003000000 */
[----:B------:R-:W-:Y:S01]  /*29a0*/  FADD R15, R28, R7 ;  /* 0x000000071c0f7221 */ /* 0x000fe20000000000 */
[C---:B------:R-:W-:Y:S01]  /*29b0*/  FSETP.GEU.AND P1, PT, R14.reuse, -R5, PT ;  /* 0x800000050e00720b */ /* 0x040fe20003f2e000 */
[----:B------:R-:W-:Y:S01]  /*29c0*/  FADD R14, R14, R5 ;  /* 0x000000050e0e7221 */ /* 0x000fe20000000000 */
[----:B------:R-:W-:Y:S01]  /*29d0*/  FSETP.GEU.AND P5, PT, R26, -R9, PT ;  /* 0x800000091a00720b */ /* 0x000fe20003fae000 */
[----:B------:R-:W-:Y:S01]  /*29e0*/  FADD R24, R11, R8 ;  /* 0x000000080b187221 */ /* 0x000fe20000000000 */
[C---:B------:R-:W-:Y:S01]  /*29f0*/  FSETP.GEU.AND P6, PT, R27.reuse, -R32, PT ;  /* 0x800000201b00720b */ /* 0x040fe20003fce000 */
[----:B------:R-:W-:Y:S01]  /*2a00*/  FADD R25, R10, R41 ;  /* 0x000000290a197221 */ /* 0x000fe20000000000 */
[----:B------:R-:W-:Y:S01]  /*2a10*/  FADD R26, R26, R9 ;  /* 0x000000091a1a7221 */ /* 0x000fe20000000000 */
[----:B------:R-:W-:Y:S01]  /*2a20*/  FADD R27, R27, R32 ;  /* 0x000000201b1b7221 */ /* 0x000fe20000000000 */
[----:B------:R-:W-:-:S02]  /*2a30*/  FSETP.GEU.AND P2, PT, R28, -R7, PT ;  /* 0x800000071c00720b */ /* 0x000fc40003f4e000 */
[----:B------:R-:W-:Y:S02]  /*2a40*/  FSETP.GEU.AND P3, PT, R11, -R8, PT ;  /* 0x800000080b00720b */ /* 0x000fe40003f6e000 */
[----:B------:R-:W-:Y:S02]  /*2a50*/  FSETP.GEU.AND P4, PT, R10, -R41, PT ;  /* 0x800000290a00720b */ /* 0x000fe40003f8e000 */
[----:B------:R-:W-:Y:S02]  /*2a60*/  SEL R5, R13, RZ, P0 ;  /* 0x000000ff0d057207 */ /* 0x000fe40000000000 */
[----:B------:R-:W-:Y:S02]  /*2a70*/  SEL R6, R14, RZ, P1 ;  /* 0x000000ff0e067207 */ /* 0x000fe40000800000 */
[----:B------:R-:W-:Y:S02]  /*2a80*/  SEL R7, R15, RZ, P2 ;  /* 0x000000ff0f077207 */ /* 0x000fe40001000000 */
[----:B------:R-:W-:-:S02]  /*2a90*/  SEL R8, R24, RZ, P3 ;  /* 0x000000ff18087207 */ /* 0x000fc40001800000 */
[----:B------:R-:W-:Y:S02]  /*2aa0*/  SEL R9, R25, RZ, P4 ;  /* 0x000000ff19097207 */ /* 0x000fe40002000000 */
[----:B------:R-:W-:Y:S02]  /*2ab0*/  SEL R10, R26, RZ, P5 ;  /* 0x000000ff1a0a7207 */ /* 0x000fe40002800000 */
[----:B------:R-:W-:Y:S01]  /*2ac0*/  SEL R11, R27, RZ, P6 ;  /* 0x000000ff1b0b7207 */ /* 0x000fe20003000000 */
[----:B------:R-:W-:Y:S04]  /*2ad0*/  STG.E.128 desc[UR4][R46.64], R12 ;  /* 0x0000000c2e007986 */ /* 0x000fe8000c101d04 */
[----:B------:R-:W-:Y:S04]  /*2ae0*/  STG.E.128 desc[UR4][R46.64+0x800], R24 ;  /* 0x000800182e007986 */ /* 0x000fe8000c101d04 */
[----:B------:R-:W-:Y:S04]  /*2af0*/  STG.E.128 desc[UR4][R2.64], R4 ;  /* 0x0000000402007986 */ /* 0x000fe8000c101d04 */
[----:B------:R-:W-:Y:S01]  /*2b00*/  STG.E.128 desc[UR4][R2.64+0x800], R8 ;  /* 0x0008000802007986 */ /* 0x000fe2000c101d04 */
[----:B------:R-:W-:Y:S05]  /*2b10*/  EXIT ;  /* 0x000000000000794d */ /* 0x000fea0003800000 */
.L_x_0:
[----:B------:R-:W-:-:S00]  /*2b20*/  BRA `(.L_x_0) ;  /* 0xfffffffc00fc7947 */ /* 0x000fc0000383ffff */
[----:B------:R-:W-:-:S00]  /*2b30*/  NOP ;  /* 0x0000000000007918 */ /* 0x000fc00000000000 */
        /* <DEDUP_REMOVED lines=12> */
.L_x_1:


//--------------------- .nv.constant0.triton_poi_fused__unsafe_index_add_convolution_mul_relu_sub_14 --------------------------
	.section	.nv.constant0.triton_poi_fused__unsafe_index_add_convolution_mul_relu_sub_14,"a",@progbits
	.sectionflags	@""
	.align	4
.nv.constant0.triton_poi_fused__unsafe_index_add_convolution_mul_relu_sub_14:
	.zero		652
